//
// Generated by NVIDIA NVVM Compiler
//
// Compiler Build ID: CL-36424714
// Cuda compilation tools, release 13.0, V13.0.88
// Based on NVVM 20.0.0
//

.version 9.0
.target sm_100
.address_size 64

	// .globl	_Z26gcn_fused_kernel_optimizedPKiS0_PKfS2_S2_PfS0_iiiiiii
.extern .shared .align 16 .b8 s_W[];
.extern .shared .align 16 .b8 shared_mem[];

.visible .entry _Z26gcn_fused_kernel_optimizedPKiS0_PKfS2_S2_PfS0_iiiiiii(
	.param .u64 .ptr .align 1 _Z26gcn_fused_kernel_optimizedPKiS0_PKfS2_S2_PfS0_iiiiiii_param_0,
	.param .u64 .ptr .align 1 _Z26gcn_fused_kernel_optimizedPKiS0_PKfS2_S2_PfS0_iiiiiii_param_1,
	.param .u64 .ptr .align 1 _Z26gcn_fused_kernel_optimizedPKiS0_PKfS2_S2_PfS0_iiiiiii_param_2,
	.param .u64 .ptr .align 1 _Z26gcn_fused_kernel_optimizedPKiS0_PKfS2_S2_PfS0_iiiiiii_param_3,
	.param .u64 .ptr .align 1 _Z26gcn_fused_kernel_optimizedPKiS0_PKfS2_S2_PfS0_iiiiiii_param_4,
	.param .u64 .ptr .align 1 _Z26gcn_fused_kernel_optimizedPKiS0_PKfS2_S2_PfS0_iiiiiii_param_5,
	.param .u64 .ptr .align 1 _Z26gcn_fused_kernel_optimizedPKiS0_PKfS2_S2_PfS0_iiiiiii_param_6,
	.param .u32 _Z26gcn_fused_kernel_optimizedPKiS0_PKfS2_S2_PfS0_iiiiiii_param_7,
	.param .u32 _Z26gcn_fused_kernel_optimizedPKiS0_PKfS2_S2_PfS0_iiiiiii_param_8,
	.param .u32 _Z26gcn_fused_kernel_optimizedPKiS0_PKfS2_S2_PfS0_iiiiiii_param_9,
	.param .u32 _Z26gcn_fused_kernel_optimizedPKiS0_PKfS2_S2_PfS0_iiiiiii_param_10,
	.param .u32 _Z26gcn_fused_kernel_optimizedPKiS0_PKfS2_S2_PfS0_iiiiiii_param_11,
	.param .u32 _Z26gcn_fused_kernel_optimizedPKiS0_PKfS2_S2_PfS0_iiiiiii_param_12,
	.param .u32 _Z26gcn_fused_kernel_optimizedPKiS0_PKfS2_S2_PfS0_iiiiiii_param_13
)
{
	.reg .pred 	%p<171>;
	.reg .b32 	%r<281>;
	.reg .b32 	%f<203>;
	.reg .b64 	%rd<51>;

	ld.param.u64 	%rd12, [_Z26gcn_fused_kernel_optimizedPKiS0_PKfS2_S2_PfS0_iiiiiii_param_2];
	ld.param.u64 	%rd13, [_Z26gcn_fused_kernel_optimizedPKiS0_PKfS2_S2_PfS0_iiiiiii_param_3];
	ld.param.u64 	%rd14, [_Z26gcn_fused_kernel_optimizedPKiS0_PKfS2_S2_PfS0_iiiiiii_param_5];
	ld.param.u32 	%r71, [_Z26gcn_fused_kernel_optimizedPKiS0_PKfS2_S2_PfS0_iiiiiii_param_7];
	ld.param.u32 	%r72, [_Z26gcn_fused_kernel_optimizedPKiS0_PKfS2_S2_PfS0_iiiiiii_param_8];
	ld.param.u32 	%r73, [_Z26gcn_fused_kernel_optimizedPKiS0_PKfS2_S2_PfS0_iiiiiii_param_9];
	ld.param.u32 	%r74, [_Z26gcn_fused_kernel_optimizedPKiS0_PKfS2_S2_PfS0_iiiiiii_param_10];
	ld.param.u32 	%r75, [_Z26gcn_fused_kernel_optimizedPKiS0_PKfS2_S2_PfS0_iiiiiii_param_11];
	ld.param.u32 	%r76, [_Z26gcn_fused_kernel_optimizedPKiS0_PKfS2_S2_PfS0_iiiiiii_param_12];
	ld.param.u32 	%r77, [_Z26gcn_fused_kernel_optimizedPKiS0_PKfS2_S2_PfS0_iiiiiii_param_13];
	cvta.to.global.u64 	%rd1, %rd13;
	cvta.to.global.u64 	%rd2, %rd12;
	cvta.to.global.u64 	%rd3, %rd14;
	mov.u32 	%r1, %ctaid.x;
	setp.ge.s32 	%p1, %r1, %r71;
	@%p1 bra 	$L__BB0_128;
	mov.u32 	%r2, %tid.x;
	div.u32 	%r3, %r2, %r76;
	mul.lo.s32 	%r78, %r3, %r76;
	sub.s32 	%r4, %r2, %r78;
	mov.u32 	%r79, %ntid.x;
	add.s32 	%r80, %r79, %r76;
	add.s32 	%r81, %r80, -1;
	div.u32 	%r5, %r81, %r76;
	setp.lt.s32 	%p2, %r74, 1;
	@%p2 bra 	$L__BB0_128;
	ld.param.u64 	%rd50, [_Z26gcn_fused_kernel_optimizedPKiS0_PKfS2_S2_PfS0_iiiiiii_param_6];
	ld.param.u64 	%rd48, [_Z26gcn_fused_kernel_optimizedPKiS0_PKfS2_S2_PfS0_iiiiiii_param_1];
	ld.param.u64 	%rd47, [_Z26gcn_fused_kernel_optimizedPKiS0_PKfS2_S2_PfS0_iiiiiii_param_0];
	cvta.to.global.u64 	%rd15, %rd47;
	mul.wide.u32 	%rd16, %r1, 4;
	add.s64 	%rd4, %rd15, %rd16;
	cvta.to.global.u64 	%rd17, %rd50;
	add.s64 	%rd18, %rd17, %rd16;
	ld.global.nc.u32 	%r6, [%rd18];
	ld.global.nc.u32 	%r83, [%rd4];
	mul.lo.s32 	%r7, %r75, %r73;
	add.s32 	%r8, %r83, %r4;
	add.s32 	%r9, %r6, %r83;
	mul.lo.s32 	%r10, %r74, %r1;
	shr.u32 	%r11, %r76, 2;
	shr.u32 	%r12, %r76, 3;
	shr.u32 	%r13, %r76, 4;
	shr.u32 	%r14, %r76, 13;
	shr.u32 	%r15, %r76, 14;
	shr.u32 	%r16, %r76, 15;
	shr.u32 	%r17, %r76, 16;
	shr.u32 	%r18, %r76, 17;
	shr.u32 	%r19, %r76, 18;
	shr.u32 	%r20, %r76, 19;
	shr.u32 	%r21, %r76, 20;
	shr.u32 	%r22, %r76, 21;
	shr.u32 	%r23, %r76, 22;
	shr.u32 	%r24, %r76, 23;
	shr.u32 	%r25, %r76, 24;
	shr.u32 	%r26, %r76, 25;
	shr.u32 	%r27, %r76, 26;
	shr.u32 	%r28, %r76, 27;
	shr.u32 	%r29, %r76, 28;
	and.b32  	%r30, %r73, 3;
	and.b32  	%r31, %r73, 2147483644;
	cvta.to.global.u64 	%rd5, %rd48;
	mov.b32 	%r271, 0;
$L__BB0_3:
	sub.s32 	%r84, %r74, %r271;
	min.s32 	%r33, %r75, %r84;
	mul.lo.s32 	%r34, %r33, %r73;
	setp.ge.s32 	%p3, %r2, %r34;
	@%p3 bra 	$L__BB0_8;
	mov.u32 	%r272, %r2;
$L__BB0_5:
	div.s32 	%r85, %r272, %r33;
	mul.lo.s32 	%r86, %r85, %r33;
	sub.s32 	%r87, %r272, %r86;
	setp.ge.s32 	%p4, %r85, %r73;
	add.s32 	%r38, %r87, %r271;
	setp.ge.s32 	%p5, %r38, %r74;
	or.pred  	%p6, %p4, %p5;
	setp.ge.s32 	%p7, %r272, %r7;
	or.pred  	%p8, %p6, %p7;
	@%p8 bra 	$L__BB0_7;
	ld.param.u64 	%rd49, [_Z26gcn_fused_kernel_optimizedPKiS0_PKfS2_S2_PfS0_iiiiiii_param_4];
	mad.lo.s32 	%r88, %r85, %r74, %r38;
	cvta.to.global.u64 	%rd19, %rd49;
	mul.wide.s32 	%rd20, %r88, 4;
	add.s64 	%rd21, %rd19, %rd20;
	ld.global.nc.f32 	%f93, [%rd21];
	shl.b32 	%r89, %r272, 2;
	mov.u32 	%r90, s_W;
	add.s32 	%r91, %r90, %r89;
	st.shared.f32 	[%r91], %f93;
$L__BB0_7:
	mov.u32 	%r92, %ntid.x;
	add.s32 	%r272, %r272, %r92;
	setp.lt.s32 	%p9, %r272, %r34;
	@%p9 bra 	$L__BB0_5;
$L__BB0_8:
	bar.sync 	0;
	setp.ge.s32 	%p10, %r3, %r33;
	@%p10 bra 	$L__BB0_127;
	setp.lt.s32 	%p11, %r73, 1;
	@%p11 bra 	$L__BB0_77;
	mov.u32 	%r273, %r3;
$L__BB0_11:
	setp.lt.s32 	%p84, %r4, %r6;
	mov.f32 	%f183, 0f00000000;
	@%p84 bra 	$L__BB0_47;
$L__BB0_12:
	setp.gt.s32 	%p107, %r76, 1;
	@%p107 bra 	$L__BB0_13;
	bra.uni 	$L__BB0_43;
$L__BB0_13:
	setp.gt.u32 	%p108, %r76, 3;
	mov.b32 	%r199, %f183;
	shr.u32 	%r200, %r76, 1;
	shfl.sync.down.b32	%r201|%p109, %r199, %r200, 31, -1;
	mov.b32 	%f151, %r201;
	add.f32 	%f183, %f183, %f151;
	@%p108 bra 	$L__BB0_14;
	bra.uni 	$L__BB0_43;
$L__BB0_14:
	setp.lt.u32 	%p110, %r76, 8;
	mov.b32 	%r202, %f183;
	shfl.sync.down.b32	%r203|%p111, %r202, %r11, 31, -1;
	mov.b32 	%f152, %r203;
	add.f32 	%f183, %f183, %f152;
	@%p110 bra 	$L__BB0_43;
	setp.lt.u32 	%p112, %r76, 16;
	mov.b32 	%r204, %f183;
	shfl.sync.down.b32	%r205|%p113, %r204, %r12, 31, -1;
	mov.b32 	%f153, %r205;
	add.f32 	%f183, %f183, %f153;
	@%p112 bra 	$L__BB0_43;
	setp.lt.u32 	%p114, %r76, 32;
	mov.b32 	%r206, %f183;
	shfl.sync.down.b32	%r207|%p115, %r206, %r13, 31, -1;
	mov.b32 	%f154, %r207;
	add.f32 	%f183, %f183, %f154;
	@%p114 bra 	$L__BB0_43;
	setp.lt.u32 	%p116, %r76, 64;
	mov.b32 	%r208, %f183;
	shr.u32 	%r209, %r76, 5;
	shfl.sync.down.b32	%r210|%p117, %r208, %r209, 31, -1;
	mov.b32 	%f155, %r210;
	add.f32 	%f183, %f183, %f155;
	@%p116 bra 	$L__BB0_43;
	setp.lt.u32 	%p118, %r76, 128;
	mov.b32 	%r211, %f183;
	shr.u32 	%r212, %r76, 6;
	shfl.sync.down.b32	%r213|%p119, %r211, %r212, 31, -1;
	mov.b32 	%f156, %r213;
	add.f32 	%f183, %f183, %f156;
	@%p118 bra 	$L__BB0_43;
	setp.lt.u32 	%p120, %r76, 256;
	mov.b32 	%r214, %f183;
	shr.u32 	%r215, %r76, 7;
	shfl.sync.down.b32	%r216|%p121, %r214, %r215, 31, -1;
	mov.b32 	%f157, %r216;
	add.f32 	%f183, %f183, %f157;
	@%p120 bra 	$L__BB0_43;
	setp.lt.u32 	%p122, %r76, 512;
	mov.b32 	%r217, %f183;
	shr.u32 	%r218, %r76, 8;
	shfl.sync.down.b32	%r219|%p123, %r217, %r218, 31, -1;
	mov.b32 	%f158, %r219;
	add.f32 	%f183, %f183, %f158;
	@%p122 bra 	$L__BB0_43;
	setp.lt.u32 	%p124, %r76, 1024;
	mov.b32 	%r220, %f183;
	shr.u32 	%r221, %r76, 9;
	shfl.sync.down.b32	%r222|%p125, %r220, %r221, 31, -1;
	mov.b32 	%f159, %r222;
	add.f32 	%f183, %f183, %f159;
	@%p124 bra 	$L__BB0_43;
	setp.lt.u32 	%p126, %r76, 2048;
	mov.b32 	%r223, %f183;
	shr.u32 	%r224, %r76, 10;
	shfl.sync.down.b32	%r225|%p127, %r223, %r224, 31, -1;
	mov.b32 	%f160, %r225;
	add.f32 	%f183, %f183, %f160;
	@%p126 bra 	$L__BB0_43;
	setp.lt.u32 	%p128, %r76, 4096;
	mov.b32 	%r226, %f183;
	shr.u32 	%r227, %r76, 11;
	shfl.sync.down.b32	%r228|%p129, %r226, %r227, 31, -1;
	mov.b32 	%f161, %r228;
	add.f32 	%f183, %f183, %f161;
	@%p128 bra 	$L__BB0_43;
	setp.lt.u32 	%p130, %r76, 8192;
	mov.b32 	%r229, %f183;
	shr.u32 	%r230, %r76, 12;
	shfl.sync.down.b32	%r231|%p131, %r229, %r230, 31, -1;
	mov.b32 	%f162, %r231;
	add.f32 	%f183, %f183, %f162;
	@%p130 bra 	$L__BB0_43;
	setp.lt.u32 	%p132, %r76, 16384;
	mov.b32 	%r232, %f183;
	shfl.sync.down.b32	%r233|%p133, %r232, %r14, 31, -1;
	mov.b32 	%f163, %r233;
	add.f32 	%f183, %f183, %f163;
	@%p132 bra 	$L__BB0_43;
	setp.lt.u32 	%p134, %r76, 32768;
	mov.b32 	%r234, %f183;
	shfl.sync.down.b32	%r235|%p135, %r234, %r15, 31, -1;
	mov.b32 	%f164, %r235;
	add.f32 	%f183, %f183, %f164;
	@%p134 bra 	$L__BB0_43;
	setp.lt.u32 	%p136, %r76, 65536;
	mov.b32 	%r236, %f183;
	shfl.sync.down.b32	%r237|%p137, %r236, %r16, 31, -1;
	mov.b32 	%f165, %r237;
	add.f32 	%f183, %f183, %f165;
	@%p136 bra 	$L__BB0_43;
	setp.lt.u32 	%p138, %r76, 131072;
	mov.b32 	%r238, %f183;
	shfl.sync.down.b32	%r239|%p139, %r238, %r17, 31, -1;
	mov.b32 	%f166, %r239;
	add.f32 	%f183, %f183, %f166;
	@%p138 bra 	$L__BB0_43;
	setp.lt.u32 	%p140, %r76, 262144;
	mov.b32 	%r240, %f183;
	shfl.sync.down.b32	%r241|%p141, %r240, %r18, 31, -1;
	mov.b32 	%f167, %r241;
	add.f32 	%f183, %f183, %f167;
	@%p140 bra 	$L__BB0_43;
	setp.lt.u32 	%p142, %r76, 524288;
	mov.b32 	%r242, %f183;
	shfl.sync.down.b32	%r243|%p143, %r242, %r19, 31, -1;
	mov.b32 	%f168, %r243;
	add.f32 	%f183, %f183, %f168;
	@%p142 bra 	$L__BB0_43;
	setp.lt.u32 	%p144, %r76, 1048576;
	mov.b32 	%r244, %f183;
	shfl.sync.down.b32	%r245|%p145, %r244, %r20, 31, -1;
	mov.b32 	%f169, %r245;
	add.f32 	%f183, %f183, %f169;
	@%p144 bra 	$L__BB0_43;
	setp.lt.u32 	%p146, %r76, 2097152;
	mov.b32 	%r246, %f183;
	shfl.sync.down.b32	%r247|%p147, %r246, %r21, 31, -1;
	mov.b32 	%f170, %r247;
	add.f32 	%f183, %f183, %f170;
	@%p146 bra 	$L__BB0_43;
	setp.lt.u32 	%p148, %r76, 4194304;
	mov.b32 	%r248, %f183;
	shfl.sync.down.b32	%r249|%p149, %r248, %r22, 31, -1;
	mov.b32 	%f171, %r249;
	add.f32 	%f183, %f183, %f171;
	@%p148 bra 	$L__BB0_43;
	setp.lt.u32 	%p150, %r76, 8388608;
	mov.b32 	%r250, %f183;
	shfl.sync.down.b32	%r251|%p151, %r250, %r23, 31, -1;
	mov.b32 	%f172, %r251;
	add.f32 	%f183, %f183, %f172;
	@%p150 bra 	$L__BB0_43;
	setp.lt.u32 	%p152, %r76, 16777216;
	mov.b32 	%r252, %f183;
	shfl.sync.down.b32	%r253|%p153, %r252, %r24, 31, -1;
	mov.b32 	%f173, %r253;
	add.f32 	%f183, %f183, %f173;
	@%p152 bra 	$L__BB0_43;
	setp.lt.u32 	%p154, %r76, 33554432;
	mov.b32 	%r254, %f183;
	shfl.sync.down.b32	%r255|%p155, %r254, %r25, 31, -1;
	mov.b32 	%f174, %r255;
	add.f32 	%f183, %f183, %f174;
	@%p154 bra 	$L__BB0_43;
	setp.lt.u32 	%p156, %r76, 67108864;
	mov.b32 	%r256, %f183;
	shfl.sync.down.b32	%r257|%p157, %r256, %r26, 31, -1;
	mov.b32 	%f175, %r257;
	add.f32 	%f183, %f183, %f175;
	@%p156 bra 	$L__BB0_43;
	setp.lt.u32 	%p158, %r76, 134217728;
	mov.b32 	%r258, %f183;
	shfl.sync.down.b32	%r259|%p159, %r258, %r27, 31, -1;
	mov.b32 	%f176, %r259;
	add.f32 	%f183, %f183, %f176;
	@%p158 bra 	$L__BB0_43;
	setp.lt.u32 	%p160, %r76, 268435456;
	mov.b32 	%r260, %f183;
	shfl.sync.down.b32	%r261|%p161, %r260, %r28, 31, -1;
	mov.b32 	%f177, %r261;
	add.f32 	%f183, %f183, %f177;
	@%p160 bra 	$L__BB0_43;
	setp.lt.u32 	%p162, %r76, 536870912;
	mov.b32 	%r262, %f183;
	shfl.sync.down.b32	%r263|%p163, %r262, %r29, 31, -1;
	mov.b32 	%f178, %r263;
	add.f32 	%f183, %f183, %f178;
	@%p162 bra 	$L__BB0_43;
	setp.lt.u32 	%p164, %r76, 1073741824;
	mov.b32 	%r264, %f183;
	shr.u32 	%r265, %r76, 29;
	shfl.sync.down.b32	%r266|%p165, %r264, %r265, 31, -1;
	mov.b32 	%f179, %r266;
	add.f32 	%f183, %f183, %f179;
	@%p164 bra 	$L__BB0_43;
	mov.b32 	%r267, %f183;
	shr.u32 	%r268, %r76, 30;
	shfl.sync.down.b32	%r269|%p166, %r267, %r268, 31, -1;
	mov.b32 	%f180, %r269;
	add.f32 	%f183, %f183, %f180;
$L__BB0_43:
	setp.ne.s32 	%p167, %r4, 0;
	@%p167 bra 	$L__BB0_46;
	add.s32 	%r41, %r273, %r271;
	setp.ge.s32 	%p168, %r41, %r74;
	@%p168 bra 	$L__BB0_46;
	max.f32 	%f181, %f183, 0f00000000;
	add.s32 	%r270, %r41, %r10;
	mul.wide.s32 	%rd45, %r270, 4;
	add.s64 	%rd46, %rd3, %rd45;
	st.global.f32 	[%rd46], %f181;
$L__BB0_46:
	add.s32 	%r273, %r273, %r5;
	setp.lt.s32 	%p169, %r273, %r33;
	@%p169 bra 	$L__BB0_11;
	bra.uni 	$L__BB0_127;
$L__BB0_47:
	ld.global.nc.u32 	%r168, [%rd4+4];
	min.s32 	%r43, %r77, %r168;
	mov.f32 	%f183, 0f00000000;
	mov.u32 	%r274, %r8;
$L__BB0_48:
	setp.ge.s32 	%p85, %r274, %r43;
	@%p85 bra 	$L__BB0_76;
	setp.lt.u32 	%p86, %r73, 4;
	mul.wide.s32 	%rd30, %r274, 4;
	add.s64 	%rd31, %rd5, %rd30;
	add.s64 	%rd32, %rd2, %rd30;
	ld.global.nc.f32 	%f34, [%rd32];
	ld.global.nc.u32 	%r45, [%rd31];
	mul.lo.s32 	%r46, %r45, %r72;
	mov.f32 	%f187, 0f00000000;
	mov.b32 	%r276, 0;
	@%p86 bra 	$L__BB0_64;
	mov.f32 	%f187, 0f00000000;
	mov.b32 	%r275, 0;
	cvt.s64.s32 	%rd35, %r46;
$L__BB0_51:
	setp.ge.s32 	%p87, %r45, %r71;
	@%p87 bra 	$L__BB0_54;
	mad.lo.s32 	%r48, %r275, %r33, %r273;
	setp.ge.s32 	%p88, %r48, %r7;
	@%p88 bra 	$L__BB0_54;
	add.s32 	%r171, %r275, %r46;
	mul.wide.s32 	%rd33, %r171, 4;
	add.s64 	%rd34, %rd1, %rd33;
	ld.global.nc.f32 	%f137, [%rd34];
	shl.b32 	%r172, %r48, 2;
	mov.u32 	%r173, s_W;
	add.s32 	%r174, %r173, %r172;
	ld.shared.f32 	%f138, [%r174];
	fma.rn.f32 	%f187, %f137, %f138, %f187;
$L__BB0_54:
	cvt.u64.u32 	%rd36, %r275;
	add.s64 	%rd37, %rd36, %rd35;
	shl.b64 	%rd38, %rd37, 2;
	add.s64 	%rd6, %rd1, %rd38;
	@%p87 bra 	$L__BB0_57;
	mad.lo.s32 	%r175, %r33, %r275, %r33;
	add.s32 	%r49, %r175, %r273;
	setp.ge.s32 	%p90, %r49, %r7;
	@%p90 bra 	$L__BB0_57;
	ld.global.nc.f32 	%f139, [%rd6+4];
	shl.b32 	%r176, %r49, 2;
	mov.u32 	%r177, s_W;
	add.s32 	%r178, %r177, %r176;
	ld.shared.f32 	%f140, [%r178];
	fma.rn.f32 	%f187, %f139, %f140, %f187;
$L__BB0_57:
	@%p87 bra 	$L__BB0_60;
	add.s32 	%r179, %r275, 2;
	mad.lo.s32 	%r50, %r179, %r33, %r273;
	setp.ge.s32 	%p92, %r50, %r7;
	@%p92 bra 	$L__BB0_60;
	ld.global.nc.f32 	%f141, [%rd6+8];
	shl.b32 	%r180, %r50, 2;
	mov.u32 	%r181, s_W;
	add.s32 	%r182, %r181, %r180;
	ld.shared.f32 	%f142, [%r182];
	fma.rn.f32 	%f187, %f141, %f142, %f187;
$L__BB0_60:
	@%p87 bra 	$L__BB0_63;
	add.s32 	%r183, %r275, 3;
	mad.lo.s32 	%r51, %r183, %r33, %r273;
	setp.ge.s32 	%p94, %r51, %r7;
	@%p94 bra 	$L__BB0_63;
	ld.global.nc.f32 	%f143, [%rd6+12];
	shl.b32 	%r184, %r51, 2;
	mov.u32 	%r185, s_W;
	add.s32 	%r186, %r185, %r184;
	ld.shared.f32 	%f144, [%r186];
	fma.rn.f32 	%f187, %f143, %f144, %f187;
$L__BB0_63:
	add.s32 	%r275, %r275, 4;
	setp.eq.s32 	%p95, %r275, %r31;
	mov.u32 	%r276, %r31;
	@%p95 bra 	$L__BB0_64;
	bra.uni 	$L__BB0_51;
$L__BB0_64:
	setp.eq.s32 	%p96, %r30, 0;
	@%p96 bra 	$L__BB0_75;
	setp.ge.s32 	%p97, %r45, %r71;
	@%p97 bra 	$L__BB0_68;
	mad.lo.s32 	%r55, %r276, %r33, %r273;
	setp.ge.s32 	%p98, %r55, %r7;
	@%p98 bra 	$L__BB0_68;
	add.s32 	%r187, %r276, %r46;
	mul.wide.s32 	%rd39, %r187, 4;
	add.s64 	%rd40, %rd1, %rd39;
	ld.global.nc.f32 	%f145, [%rd40];
	shl.b32 	%r188, %r55, 2;
	mov.u32 	%r189, s_W;
	add.s32 	%r190, %r189, %r188;
	ld.shared.f32 	%f146, [%r190];
	fma.rn.f32 	%f187, %f145, %f146, %f187;
$L__BB0_68:
	setp.eq.s32 	%p99, %r30, 1;
	@%p99 bra 	$L__BB0_75;
	cvt.s64.s32 	%rd41, %r46;
	cvt.u64.u32 	%rd42, %r276;
	add.s64 	%rd43, %rd42, %rd41;
	shl.b64 	%rd44, %rd43, 2;
	add.s64 	%rd7, %rd1, %rd44;
	@%p97 bra 	$L__BB0_72;
	mad.lo.s32 	%r191, %r33, %r276, %r33;
	add.s32 	%r56, %r191, %r273;
	setp.ge.s32 	%p101, %r56, %r7;
	@%p101 bra 	$L__BB0_72;
	ld.global.nc.f32 	%f147, [%rd7+4];
	shl.b32 	%r192, %r56, 2;
	mov.u32 	%r193, s_W;
	add.s32 	%r194, %r193, %r192;
	ld.shared.f32 	%f148, [%r194];
	fma.rn.f32 	%f187, %f147, %f148, %f187;
$L__BB0_72:
	setp.eq.s32 	%p103, %r30, 2;
	or.pred  	%p104, %p103, %p97;
	@%p104 bra 	$L__BB0_75;
	add.s32 	%r195, %r276, 2;
	mad.lo.s32 	%r57, %r195, %r33, %r273;
	setp.ge.s32 	%p105, %r57, %r7;
	@%p105 bra 	$L__BB0_75;
	ld.global.nc.f32 	%f149, [%rd7+8];
	shl.b32 	%r196, %r57, 2;
	mov.u32 	%r197, s_W;
	add.s32 	%r198, %r197, %r196;
	ld.shared.f32 	%f150, [%r198];
	fma.rn.f32 	%f187, %f149, %f150, %f187;
$L__BB0_75:
	fma.rn.f32 	%f183, %f34, %f187, %f183;
$L__BB0_76:
	add.s32 	%r274, %r274, %r76;
	setp.lt.s32 	%p106, %r274, %r9;
	@%p106 bra 	$L__BB0_48;
	bra.uni 	$L__BB0_12;
$L__BB0_77:
	setp.gt.s32 	%p12, %r76, 1;
	mov.u32 	%r279, %r3;
	@%p12 bra 	$L__BB0_78;
	bra.uni 	$L__BB0_118;
$L__BB0_78:
	mov.u32 	%r277, %r3;
$L__BB0_79:
	setp.lt.s32 	%p19, %r4, %r6;
	mov.f32 	%f197, 0f00000000;
	@%p19 bra 	$L__BB0_80;
	bra.uni 	$L__BB0_84;
$L__BB0_80:
	ld.global.nc.u32 	%r95, [%rd4+4];
	min.s32 	%r63, %r77, %r95;
	mov.f32 	%f197, 0f00000000;
	mov.u32 	%r278, %r8;
$L__BB0_81:
	setp.ge.s32 	%p20, %r278, %r63;
	@%p20 bra 	$L__BB0_83;
	mul.wide.s32 	%rd26, %r278, 4;
	add.s64 	%rd27, %rd2, %rd26;
	ld.global.nc.f32 	%f100, [%rd27];
	fma.rn.f32 	%f197, %f100, 0f00000000, %f197;
$L__BB0_83:
	add.s32 	%r278, %r278, %r76;
	setp.lt.s32 	%p21, %r278, %r9;
	@%p21 bra 	$L__BB0_81;
$L__BB0_84:
	setp.gt.u32 	%p22, %r76, 3;
	mov.b32 	%r96, %f197;
	shr.u32 	%r97, %r76, 1;
	shfl.sync.down.b32	%r98|%p23, %r96, %r97, 31, -1;
	mov.b32 	%f101, %r98;
	add.f32 	%f199, %f197, %f101;
	@%p22 bra 	$L__BB0_85;
	bra.uni 	$L__BB0_114;
$L__BB0_85:
	setp.lt.u32 	%p24, %r76, 8;
	mov.b32 	%r99, %f199;
	shfl.sync.down.b32	%r100|%p25, %r99, %r11, 31, -1;
	mov.b32 	%f102, %r100;
	add.f32 	%f199, %f199, %f102;
	@%p24 bra 	$L__BB0_114;
	setp.lt.u32 	%p26, %r76, 16;
	mov.b32 	%r101, %f199;
	shfl.sync.down.b32	%r102|%p27, %r101, %r12, 31, -1;
	mov.b32 	%f103, %r102;
	add.f32 	%f199, %f199, %f103;
	@%p26 bra 	$L__BB0_114;
	setp.lt.u32 	%p28, %r76, 32;
	mov.b32 	%r103, %f199;
	shfl.sync.down.b32	%r104|%p29, %r103, %r13, 31, -1;
	mov.b32 	%f104, %r104;
	add.f32 	%f199, %f199, %f104;
	@%p28 bra 	$L__BB0_114;
	setp.lt.u32 	%p30, %r76, 64;
	mov.b32 	%r105, %f199;
	shr.u32 	%r106, %r76, 5;
	shfl.sync.down.b32	%r107|%p31, %r105, %r106, 31, -1;
	mov.b32 	%f105, %r107;
	add.f32 	%f199, %f199, %f105;
	@%p30 bra 	$L__BB0_114;
	setp.lt.u32 	%p32, %r76, 128;
	mov.b32 	%r108, %f199;
	shr.u32 	%r109, %r76, 6;
	shfl.sync.down.b32	%r110|%p33, %r108, %r109, 31, -1;
	mov.b32 	%f106, %r110;
	add.f32 	%f199, %f199, %f106;
	@%p32 bra 	$L__BB0_114;
	setp.lt.u32 	%p34, %r76, 256;
	mov.b32 	%r111, %f199;
	shr.u32 	%r112, %r76, 7;
	shfl.sync.down.b32	%r113|%p35, %r111, %r112, 31, -1;
	mov.b32 	%f107, %r113;
	add.f32 	%f199, %f199, %f107;
	@%p34 bra 	$L__BB0_114;
	setp.lt.u32 	%p36, %r76, 512;
	mov.b32 	%r114, %f199;
	shr.u32 	%r115, %r76, 8;
	shfl.sync.down.b32	%r116|%p37, %r114, %r115, 31, -1;
	mov.b32 	%f108, %r116;
	add.f32 	%f199, %f199, %f108;
	@%p36 bra 	$L__BB0_114;
	setp.lt.u32 	%p38, %r76, 1024;
	mov.b32 	%r117, %f199;
	shr.u32 	%r118, %r76, 9;
	shfl.sync.down.b32	%r119|%p39, %r117, %r118, 31, -1;
	mov.b32 	%f109, %r119;
	add.f32 	%f199, %f199, %f109;
	@%p38 bra 	$L__BB0_114;
	setp.lt.u32 	%p40, %r76, 2048;
	mov.b32 	%r120, %f199;
	shr.u32 	%r121, %r76, 10;
	shfl.sync.down.b32	%r122|%p41, %r120, %r121, 31, -1;
	mov.b32 	%f110, %r122;
	add.f32 	%f199, %f199, %f110;
	@%p40 bra 	$L__BB0_114;
	setp.lt.u32 	%p42, %r76, 4096;
	mov.b32 	%r123, %f199;
	shr.u32 	%r124, %r76, 11;
	shfl.sync.down.b32	%r125|%p43, %r123, %r124, 31, -1;
	mov.b32 	%f111, %r125;
	add.f32 	%f199, %f199, %f111;
	@%p42 bra 	$L__BB0_114;
	setp.lt.u32 	%p44, %r76, 8192;
	mov.b32 	%r126, %f199;
	shr.u32 	%r127, %r76, 12;
	shfl.sync.down.b32	%r128|%p45, %r126, %r127, 31, -1;
	mov.b32 	%f112, %r128;
	add.f32 	%f199, %f199, %f112;
	@%p44 bra 	$L__BB0_114;
	setp.lt.u32 	%p46, %r76, 16384;
	mov.b32 	%r129, %f199;
	shfl.sync.down.b32	%r130|%p47, %r129, %r14, 31, -1;
	mov.b32 	%f113, %r130;
	add.f32 	%f199, %f199, %f113;
	@%p46 bra 	$L__BB0_114;
	setp.lt.u32 	%p48, %r76, 32768;
	mov.b32 	%r131, %f199;
	shfl.sync.down.b32	%r132|%p49, %r131, %r15, 31, -1;
	mov.b32 	%f114, %r132;
	add.f32 	%f199, %f199, %f114;
	@%p48 bra 	$L__BB0_114;
	setp.lt.u32 	%p50, %r76, 65536;
	mov.b32 	%r133, %f199;
	shfl.sync.down.b32	%r134|%p51, %r133, %r16, 31, -1;
	mov.b32 	%f115, %r134;
	add.f32 	%f199, %f199, %f115;
	@%p50 bra 	$L__BB0_114;
	setp.lt.u32 	%p52, %r76, 131072;
	mov.b32 	%r135, %f199;
	shfl.sync.down.b32	%r136|%p53, %r135, %r17, 31, -1;
	mov.b32 	%f116, %r136;
	add.f32 	%f199, %f199, %f116;
	@%p52 bra 	$L__BB0_114;
	setp.lt.u32 	%p54, %r76, 262144;
	mov.b32 	%r137, %f199;
	shfl.sync.down.b32	%r138|%p55, %r137, %r18, 31, -1;
	mov.b32 	%f117, %r138;
	add.f32 	%f199, %f199, %f117;
	@%p54 bra 	$L__BB0_114;
	setp.lt.u32 	%p56, %r76, 524288;
	mov.b32 	%r139, %f199;
	shfl.sync.down.b32	%r140|%p57, %r139, %r19, 31, -1;
	mov.b32 	%f118, %r140;
	add.f32 	%f199, %f199, %f118;
	@%p56 bra 	$L__BB0_114;
	setp.lt.u32 	%p58, %r76, 1048576;
	mov.b32 	%r141, %f199;
	shfl.sync.down.b32	%r142|%p59, %r141, %r20, 31, -1;
	mov.b32 	%f119, %r142;
	add.f32 	%f199, %f199, %f119;
	@%p58 bra 	$L__BB0_114;
	setp.lt.u32 	%p60, %r76, 2097152;
	mov.b32 	%r143, %f199;
	shfl.sync.down.b32	%r144|%p61, %r143, %r21, 31, -1;
	mov.b32 	%f120, %r144;
	add.f32 	%f199, %f199, %f120;
	@%p60 bra 	$L__BB0_114;
	setp.lt.u32 	%p62, %r76, 4194304;
	mov.b32 	%r145, %f199;
	shfl.sync.down.b32	%r146|%p63, %r145, %r22, 31, -1;
	mov.b32 	%f121, %r146;
	add.f32 	%f199, %f199, %f121;
	@%p62 bra 	$L__BB0_114;
	setp.lt.u32 	%p64, %r76, 8388608;
	mov.b32 	%r147, %f199;
	shfl.sync.down.b32	%r148|%p65, %r147, %r23, 31, -1;
	mov.b32 	%f122, %r148;
	add.f32 	%f199, %f199, %f122;
	@%p64 bra 	$L__BB0_114;
	setp.lt.u32 	%p66, %r76, 16777216;
	mov.b32 	%r149, %f199;
	shfl.sync.down.b32	%r150|%p67, %r149, %r24, 31, -1;
	mov.b32 	%f123, %r150;
	add.f32 	%f199, %f199, %f123;
	@%p66 bra 	$L__BB0_114;
	setp.lt.u32 	%p68, %r76, 33554432;
	mov.b32 	%r151, %f199;
	shfl.sync.down.b32	%r152|%p69, %r151, %r25, 31, -1;
	mov.b32 	%f124, %r152;
	add.f32 	%f199, %f199, %f124;
	@%p68 bra 	$L__BB0_114;
	setp.lt.u32 	%p70, %r76, 67108864;
	mov.b32 	%r153, %f199;
	shfl.sync.down.b32	%r154|%p71, %r153, %r26, 31, -1;
	mov.b32 	%f125, %r154;
	add.f32 	%f199, %f199, %f125;
	@%p70 bra 	$L__BB0_114;
	setp.lt.u32 	%p72, %r76, 134217728;
	mov.b32 	%r155, %f199;
	shfl.sync.down.b32	%r156|%p73, %r155, %r27, 31, -1;
	mov.b32 	%f126, %r156;
	add.f32 	%f199, %f199, %f126;
	@%p72 bra 	$L__BB0_114;
	setp.lt.u32 	%p74, %r76, 268435456;
	mov.b32 	%r157, %f199;
	shfl.sync.down.b32	%r158|%p75, %r157, %r28, 31, -1;
	mov.b32 	%f127, %r158;
	add.f32 	%f199, %f199, %f127;
	@%p74 bra 	$L__BB0_114;
	setp.lt.u32 	%p76, %r76, 536870912;
	mov.b32 	%r159, %f199;
	shfl.sync.down.b32	%r160|%p77, %r159, %r29, 31, -1;
	mov.b32 	%f128, %r160;
	add.f32 	%f199, %f199, %f128;
	@%p76 bra 	$L__BB0_114;
	setp.lt.u32 	%p78, %r76, 1073741824;
	mov.b32 	%r161, %f199;
	shr.u32 	%r162, %r76, 29;
	shfl.sync.down.b32	%r163|%p79, %r161, %r162, 31, -1;
	mov.b32 	%f129, %r163;
	add.f32 	%f199, %f199, %f129;
	@%p78 bra 	$L__BB0_114;
	mov.b32 	%r164, %f199;
	shr.u32 	%r165, %r76, 30;
	shfl.sync.down.b32	%r166|%p80, %r164, %r165, 31, -1;
	mov.b32 	%f130, %r166;
	add.f32 	%f199, %f199, %f130;
$L__BB0_114:
	setp.eq.s32 	%p81, %r4, 0;
	@%p81 bra 	$L__BB0_115;
	bra.uni 	$L__BB0_117;
$L__BB0_115:
	add.s32 	%r61, %r277, %r271;
	setp.ge.s32 	%p82, %r61, %r74;
	@%p82 bra 	$L__BB0_117;
	max.f32 	%f131, %f199, 0f00000000;
	add.s32 	%r167, %r61, %r10;
	mul.wide.s32 	%rd28, %r167, 4;
	add.s64 	%rd29, %rd3, %rd28;
	st.global.f32 	[%rd29], %f131;
$L__BB0_117:
	add.s32 	%r277, %r277, %r5;
	setp.lt.s32 	%p83, %r277, %r33;
	@%p83 bra 	$L__BB0_79;
	bra.uni 	$L__BB0_127;
$L__BB0_118:
	setp.ge.s32 	%p13, %r4, %r6;
	mov.f32 	%f201, 0f00000000;
	@%p13 bra 	$L__BB0_123;
	ld.global.nc.u32 	%r93, [%rd4+4];
	min.s32 	%r65, %r77, %r93;
	mov.f32 	%f201, 0f00000000;
	mov.u32 	%r280, %r8;
$L__BB0_120:
	setp.ge.s32 	%p14, %r280, %r65;
	@%p14 bra 	$L__BB0_122;
	mul.wide.s32 	%rd22, %r280, 4;
	add.s64 	%rd23, %rd2, %rd22;
	ld.global.nc.f32 	%f96, [%rd23];
	fma.rn.f32 	%f201, %f96, 0f00000000, %f201;
$L__BB0_122:
	add.s32 	%r280, %r280, %r76;
	setp.lt.s32 	%p15, %r280, %r9;
	@%p15 bra 	$L__BB0_120;
$L__BB0_123:
	setp.ne.s32 	%p16, %r4, 0;
	@%p16 bra 	$L__BB0_126;
	add.s32 	%r68, %r279, %r271;
	setp.ge.s32 	%p17, %r68, %r74;
	@%p17 bra 	$L__BB0_126;
	max.f32 	%f97, %f201, 0f00000000;
	add.s32 	%r94, %r68, %r10;
	mul.wide.s32 	%rd24, %r94, 4;
	add.s64 	%rd25, %rd3, %rd24;
	st.global.f32 	[%rd25], %f97;
$L__BB0_126:
	add.s32 	%r279, %r279, %r5;
	setp.lt.s32 	%p18, %r279, %r33;
	@%p18 bra 	$L__BB0_118;
$L__BB0_127:
	bar.sync 	0;
	add.s32 	%r271, %r271, %r75;
	setp.lt.s32 	%p170, %r271, %r74;
	@%p170 bra 	$L__BB0_3;
$L__BB0_128:
	ret;

}
	// .globl	_Z35gcn_fused_kernel_backward_optimizedPKiS0_PKfS2_S2_S2_PfS3_S0_iiiiiii
.visible .entry _Z35gcn_fused_kernel_backward_optimizedPKiS0_PKfS2_S2_S2_PfS3_S0_iiiiiii(
	.param .u64 .ptr .align 1 _Z35gcn_fused_kernel_backward_optimizedPKiS0_PKfS2_S2_S2_PfS3_S0_iiiiiii_param_0,
	.param .u64 .ptr .align 1 _Z35gcn_fused_kernel_backward_optimizedPKiS0_PKfS2_S2_S2_PfS3_S0_iiiiiii_param_1,
	.param .u64 .ptr .align 1 _Z35gcn_fused_kernel_backward_optimizedPKiS0_PKfS2_S2_S2_PfS3_S0_iiiiiii_param_2,
	.param .u64 .ptr .align 1 _Z35gcn_fused_kernel_backward_optimizedPKiS0_PKfS2_S2_S2_PfS3_S0_iiiiiii_param_3,
	.param .u64 .ptr .align 1 _Z35gcn_fused_kernel_backward_optimizedPKiS0_PKfS2_S2_S2_PfS3_S0_iiiiiii_param_4,
	.param .u64 .ptr .align 1 _Z35gcn_fused_kernel_backward_optimizedPKiS0_PKfS2_S2_S2_PfS3_S0_iiiiiii_param_5,
	.param .u64 .ptr .align 1 _Z35gcn_fused_kernel_backward_optimizedPKiS0_PKfS2_S2_S2_PfS3_S0_iiiiiii_param_6,
	.param .u64 .ptr .align 1 _Z35gcn_fused_kernel_backward_optimizedPKiS0_PKfS2_S2_S2_PfS3_S0_iiiiiii_param_7,
	.param .u64 .ptr .align 1 _Z35gcn_fused_kernel_backward_optimizedPKiS0_PKfS2_S2_S2_PfS3_S0_iiiiiii_param_8,
	.param .u32 _Z35gcn_fused_kernel_backward_optimizedPKiS0_PKfS2_S2_S2_PfS3_S0_iiiiiii_param_9,
	.param .u32 _Z35gcn_fused_kernel_backward_optimizedPKiS0_PKfS2_S2_S2_PfS3_S0_iiiiiii_param_10,
	.param .u32 _Z35gcn_fused_kernel_backward_optimizedPKiS0_PKfS2_S2_S2_PfS3_S0_iiiiiii_param_11,
	.param .u32 _Z35gcn_fused_kernel_backward_optimizedPKiS0_PKfS2_S2_S2_PfS3_S0_iiiiiii_param_12,
	.param .u32 _Z35gcn_fused_kernel_backward_optimizedPKiS0_PKfS2_S2_S2_PfS3_S0_iiiiiii_param_13,
	.param .u32 _Z35gcn_fused_kernel_backward_optimizedPKiS0_PKfS2_S2_S2_PfS3_S0_iiiiiii_param_14,
	.param .u32 _Z35gcn_fused_kernel_backward_optimizedPKiS0_PKfS2_S2_S2_PfS3_S0_iiiiiii_param_15
)
{
	.reg .pred 	%p<78>;
	.reg .b32 	%r<238>;
	.reg .b32 	%f<100>;
	.reg .b64 	%rd<94>;

	ld.param.u64 	%rd16, [_Z35gcn_fused_kernel_backward_optimizedPKiS0_PKfS2_S2_S2_PfS3_S0_iiiiiii_param_0];
	ld.param.u64 	%rd20, [_Z35gcn_fused_kernel_backward_optimizedPKiS0_PKfS2_S2_S2_PfS3_S0_iiiiiii_param_1];
	ld.param.u64 	%rd21, [_Z35gcn_fused_kernel_backward_optimizedPKiS0_PKfS2_S2_S2_PfS3_S0_iiiiiii_param_2];
	ld.param.u64 	%rd22, [_Z35gcn_fused_kernel_backward_optimizedPKiS0_PKfS2_S2_S2_PfS3_S0_iiiiiii_param_3];
	ld.param.u64 	%rd23, [_Z35gcn_fused_kernel_backward_optimizedPKiS0_PKfS2_S2_S2_PfS3_S0_iiiiiii_param_4];
	ld.param.u64 	%rd17, [_Z35gcn_fused_kernel_backward_optimizedPKiS0_PKfS2_S2_S2_PfS3_S0_iiiiiii_param_5];
	ld.param.u64 	%rd24, [_Z35gcn_fused_kernel_backward_optimizedPKiS0_PKfS2_S2_S2_PfS3_S0_iiiiiii_param_7];
	ld.param.u64 	%rd19, [_Z35gcn_fused_kernel_backward_optimizedPKiS0_PKfS2_S2_S2_PfS3_S0_iiiiiii_param_8];
	ld.param.u32 	%r125, [_Z35gcn_fused_kernel_backward_optimizedPKiS0_PKfS2_S2_S2_PfS3_S0_iiiiiii_param_9];
	ld.param.u32 	%r126, [_Z35gcn_fused_kernel_backward_optimizedPKiS0_PKfS2_S2_S2_PfS3_S0_iiiiiii_param_10];
	ld.param.u32 	%r127, [_Z35gcn_fused_kernel_backward_optimizedPKiS0_PKfS2_S2_S2_PfS3_S0_iiiiiii_param_11];
	ld.param.u32 	%r128, [_Z35gcn_fused_kernel_backward_optimizedPKiS0_PKfS2_S2_S2_PfS3_S0_iiiiiii_param_12];
	ld.param.u32 	%r129, [_Z35gcn_fused_kernel_backward_optimizedPKiS0_PKfS2_S2_S2_PfS3_S0_iiiiiii_param_13];
	ld.param.u32 	%r130, [_Z35gcn_fused_kernel_backward_optimizedPKiS0_PKfS2_S2_S2_PfS3_S0_iiiiiii_param_14];
	ld.param.u32 	%r131, [_Z35gcn_fused_kernel_backward_optimizedPKiS0_PKfS2_S2_S2_PfS3_S0_iiiiiii_param_15];
	cvta.to.global.u64 	%rd1, %rd22;
	cvta.to.global.u64 	%rd2, %rd24;
	cvta.to.global.u64 	%rd3, %rd23;
	cvta.to.global.u64 	%rd4, %rd21;
	cvta.to.global.u64 	%rd5, %rd20;
	mov.u32 	%r1, %ctaid.x;
	setp.ge.s32 	%p1, %r1, %r125;
	@%p1 bra 	$L__BB1_71;
	cvta.to.global.u64 	%rd25, %rd16;
	cvta.to.global.u64 	%rd26, %rd19;
	mov.u32 	%r2, %tid.x;
	div.u32 	%r3, %r2, %r130;
	mul.lo.s32 	%r132, %r3, %r130;
	sub.s32 	%r4, %r2, %r132;
	mov.u32 	%r5, %ntid.x;
	add.s32 	%r133, %r5, %r130;
	add.s32 	%r134, %r133, -1;
	div.u32 	%r6, %r134, %r130;
	shl.b32 	%r135, %r129, 2;
	mov.u32 	%r136, shared_mem;
	add.s32 	%r7, %r136, %r135;
	mul.lo.s32 	%r8, %r129, %r127;
	mul.wide.u32 	%rd27, %r1, 4;
	add.s64 	%rd6, %rd25, %rd27;
	ld.global.nc.u32 	%r9, [%rd6];
	add.s64 	%rd28, %rd26, %rd27;
	ld.global.nc.u32 	%r10, [%rd28];
	setp.ge.s32 	%p2, %r2, %r129;
	mov.u32 	%r211, %r2;
	@%p2 bra 	$L__BB1_2;
	bra.uni 	$L__BB1_114;
$L__BB1_2:
	setp.lt.s32 	%p4, %r128, 1;
	@%p4 bra 	$L__BB1_71;
	mul.lo.s32 	%r11, %r128, %r1;
	add.s32 	%r12, %r9, %r4;
	add.s32 	%r13, %r10, %r9;
	mul.lo.s32 	%r14, %r126, %r1;
	mul.lo.s32 	%r15, %r126, %r125;
	and.b32  	%r16, %r127, 7;
	add.s32 	%r17, %r16, -1;
	and.b32  	%r18, %r127, 3;
	add.s32 	%r19, %r18, -1;
	and.b32  	%r20, %r127, 2147483640;
	and.b32  	%r21, %r127, 1;
	neg.s32 	%r22, %r20;
	cvta.to.global.u64 	%rd7, %rd17;
	mov.b32 	%r212, 0;
$L__BB1_4:
	sub.s32 	%r142, %r128, %r212;
	min.s32 	%r26, %r129, %r142;
	setp.ge.s32 	%p5, %r2, %r26;
	mov.u32 	%r213, %r2;
	@%p5 bra 	$L__BB1_5;
	bra.uni 	$L__BB1_65;
$L__BB1_5:
	setp.ge.s32 	%p8, %r2, %r8;
	mov.u32 	%r214, %r2;
	@%p8 bra 	$L__BB1_7;
$L__BB1_6:
	shl.b32 	%r147, %r214, 2;
	add.s32 	%r148, %r7, %r147;
	mov.b32 	%r149, 0;
	st.shared.u32 	[%r148], %r149;
	add.s32 	%r214, %r214, %r5;
	setp.lt.s32 	%p9, %r214, %r8;
	@%p9 bra 	$L__BB1_6;
$L__BB1_7:
	setp.ge.s32 	%p10, %r4, %r10;
	bar.sync 	0;
	@%p10 bra 	$L__BB1_56;
	setp.lt.s32 	%p11, %r127, 1;
	@%p11 bra 	$L__BB1_56;
	ld.global.nc.u32 	%r150, [%rd6+4];
	shl.b32 	%r32, %r26, 3;
	shl.b32 	%r33, %r26, 5;
	min.s32 	%r34, %r131, %r150;
	mov.u32 	%r215, %r12;
$L__BB1_10:
	setp.ge.s32 	%p12, %r215, %r34;
	@%p12 bra 	$L__BB1_55;
	setp.ge.s32 	%p13, %r3, %r26;
	mul.wide.s32 	%rd31, %r215, 4;
	add.s64 	%rd32, %rd5, %rd31;
	ld.global.nc.u32 	%r36, [%rd32];
	add.s64 	%rd33, %rd4, %rd31;
	ld.global.nc.f32 	%f1, [%rd33];
	setp.ge.s32 	%p14, %r36, %r125;
	or.pred  	%p15, %p14, %p13;
	@%p15 bra 	$L__BB1_55;
	mul.lo.s32 	%r37, %r36, %r126;
	cvt.s64.s32 	%rd8, %r37;
	mul.wide.s32 	%rd34, %r37, 4;
	add.s64 	%rd35, %rd1, %rd34;
	add.s64 	%rd9, %rd35, 16;
	mov.u32 	%r216, %r3;
$L__BB1_13:
	add.s32 	%r151, %r216, %r212;
	setp.ge.s32 	%p16, %r151, %r128;
	@%p16 bra 	$L__BB1_54;
	setp.lt.u32 	%p17, %r127, 8;
	shl.b32 	%r153, %r216, 2;
	mov.u32 	%r154, shared_mem;
	add.s32 	%r155, %r154, %r153;
	ld.shared.f32 	%f6, [%r155];
	mul.f32 	%f2, %f1, %f6;
	mov.b32 	%r229, 0;
	@%p17 bra 	$L__BB1_33;
	shl.b32 	%r40, %r216, 2;
	mad.lo.s32 	%r41, %r26, 28, %r40;
	mad.lo.s32 	%r223, %r26, 7, %r216;
	mad.lo.s32 	%r43, %r26, 24, %r40;
	add.s32 	%r222, %r26, %r216;
	shl.b32 	%r45, %r222, 2;
	shl.b32 	%r156, %r26, 1;
	add.s32 	%r221, %r156, %r216;
	add.s32 	%r47, %r32, %r40;
	mad.lo.s32 	%r220, %r26, 3, %r216;
	mad.lo.s32 	%r49, %r26, 12, %r40;
	shl.b32 	%r157, %r26, 2;
	add.s32 	%r219, %r157, %r216;
	shl.b32 	%r158, %r26, 4;
	add.s32 	%r51, %r158, %r40;
	mad.lo.s32 	%r218, %r26, 5, %r216;
	mad.lo.s32 	%r53, %r26, 20, %r40;
	mad.lo.s32 	%r217, %r26, 6, %r216;
	mov.u64 	%rd93, %rd9;
	mov.u32 	%r224, %r7;
	mov.u32 	%r225, %r216;
	mov.u32 	%r226, %r37;
	mov.u32 	%r227, %r22;
$L__BB1_16:
	.pragma "nounroll";
	setp.ge.s32 	%p18, %r225, %r8;
	@%p18 bra 	$L__BB1_18;
	mul.wide.s32 	%rd36, %r226, 4;
	add.s64 	%rd37, %rd1, %rd36;
	ld.global.nc.f32 	%f7, [%rd37];
	add.s32 	%r159, %r224, %r40;
	ld.shared.f32 	%f8, [%r159];
	fma.rn.f32 	%f9, %f2, %f7, %f8;
	st.shared.f32 	[%r159], %f9;
$L__BB1_18:
	setp.ge.s32 	%p19, %r222, %r8;
	@%p19 bra 	$L__BB1_20;
	ld.global.nc.f32 	%f10, [%rd93+-12];
	add.s32 	%r160, %r224, %r45;
	ld.shared.f32 	%f11, [%r160];
	fma.rn.f32 	%f12, %f2, %f10, %f11;
	st.shared.f32 	[%r160], %f12;
$L__BB1_20:
	setp.ge.s32 	%p20, %r221, %r8;
	@%p20 bra 	$L__BB1_22;
	ld.global.nc.f32 	%f13, [%rd93+-8];
	add.s32 	%r161, %r224, %r47;
	ld.shared.f32 	%f14, [%r161];
	fma.rn.f32 	%f15, %f2, %f13, %f14;
	st.shared.f32 	[%r161], %f15;
$L__BB1_22:
	setp.ge.s32 	%p21, %r220, %r8;
	@%p21 bra 	$L__BB1_24;
	ld.global.nc.f32 	%f16, [%rd93+-4];
	add.s32 	%r162, %r224, %r49;
	ld.shared.f32 	%f17, [%r162];
	fma.rn.f32 	%f18, %f2, %f16, %f17;
	st.shared.f32 	[%r162], %f18;
$L__BB1_24:
	setp.ge.s32 	%p22, %r219, %r8;
	@%p22 bra 	$L__BB1_26;
	ld.global.nc.f32 	%f19, [%rd93];
	add.s32 	%r163, %r224, %r51;
	ld.shared.f32 	%f20, [%r163];
	fma.rn.f32 	%f21, %f2, %f19, %f20;
	st.shared.f32 	[%r163], %f21;
$L__BB1_26:
	setp.ge.s32 	%p23, %r218, %r8;
	@%p23 bra 	$L__BB1_28;
	ld.global.nc.f32 	%f22, [%rd93+4];
	add.s32 	%r164, %r224, %r53;
	ld.shared.f32 	%f23, [%r164];
	fma.rn.f32 	%f24, %f2, %f22, %f23;
	st.shared.f32 	[%r164], %f24;
$L__BB1_28:
	setp.ge.s32 	%p24, %r217, %r8;
	@%p24 bra 	$L__BB1_30;
	ld.global.nc.f32 	%f25, [%rd93+8];
	add.s32 	%r165, %r224, %r43;
	ld.shared.f32 	%f26, [%r165];
	fma.rn.f32 	%f27, %f2, %f25, %f26;
	st.shared.f32 	[%r165], %f27;
$L__BB1_30:
	setp.ge.s32 	%p25, %r223, %r8;
	@%p25 bra 	$L__BB1_32;
	ld.global.nc.f32 	%f28, [%rd93+12];
	add.s32 	%r166, %r224, %r41;
	ld.shared.f32 	%f29, [%r166];
	fma.rn.f32 	%f30, %f2, %f28, %f29;
	st.shared.f32 	[%r166], %f30;
$L__BB1_32:
	add.s32 	%r227, %r227, 8;
	add.s32 	%r226, %r226, 8;
	add.s32 	%r225, %r225, %r32;
	add.s32 	%r224, %r224, %r33;
	add.s64 	%rd93, %rd93, 32;
	add.s32 	%r223, %r223, %r32;
	add.s32 	%r222, %r222, %r32;
	add.s32 	%r221, %r221, %r32;
	add.s32 	%r220, %r220, %r32;
	add.s32 	%r219, %r219, %r32;
	add.s32 	%r218, %r218, %r32;
	add.s32 	%r217, %r217, %r32;
	setp.ne.s32 	%p26, %r227, 0;
	mov.u32 	%r229, %r20;
	@%p26 bra 	$L__BB1_16;
$L__BB1_33:
	setp.eq.s32 	%p27, %r16, 0;
	@%p27 bra 	$L__BB1_54;
	setp.lt.u32 	%p28, %r17, 3;
	@%p28 bra 	$L__BB1_44;
	mad.lo.s32 	%r78, %r229, %r26, %r216;
	setp.ge.s32 	%p29, %r78, %r8;
	@%p29 bra 	$L__BB1_37;
	add.s32 	%r167, %r229, %r37;
	mul.wide.s32 	%rd38, %r167, 4;
	add.s64 	%rd39, %rd1, %rd38;
	ld.global.nc.f32 	%f31, [%rd39];
	shl.b32 	%r168, %r78, 2;
	add.s32 	%r169, %r7, %r168;
	ld.shared.f32 	%f32, [%r169];
	fma.rn.f32 	%f33, %f2, %f31, %f32;
	st.shared.f32 	[%r169], %f33;
$L__BB1_37:
	add.s32 	%r79, %r78, %r26;
	setp.ge.s32 	%p30, %r79, %r8;
	cvt.u64.u32 	%rd40, %r229;
	add.s64 	%rd41, %rd40, %rd8;
	shl.b64 	%rd42, %rd41, 2;
	add.s64 	%rd12, %rd1, %rd42;
	@%p30 bra 	$L__BB1_39;
	ld.global.nc.f32 	%f34, [%rd12+4];
	shl.b32 	%r170, %r79, 2;
	add.s32 	%r171, %r7, %r170;
	ld.shared.f32 	%f35, [%r171];
	fma.rn.f32 	%f36, %f2, %f34, %f35;
	st.shared.f32 	[%r171], %f36;
$L__BB1_39:
	add.s32 	%r80, %r79, %r26;
	setp.ge.s32 	%p31, %r80, %r8;
	@%p31 bra 	$L__BB1_41;
	ld.global.nc.f32 	%f37, [%rd12+8];
	shl.b32 	%r172, %r80, 2;
	add.s32 	%r173, %r7, %r172;
	ld.shared.f32 	%f38, [%r173];
	fma.rn.f32 	%f39, %f2, %f37, %f38;
	st.shared.f32 	[%r173], %f39;
$L__BB1_41:
	add.s32 	%r81, %r80, %r26;
	setp.ge.s32 	%p32, %r81, %r8;
	@%p32 bra 	$L__BB1_43;
	ld.global.nc.f32 	%f40, [%rd12+12];
	shl.b32 	%r174, %r81, 2;
	add.s32 	%r175, %r7, %r174;
	ld.shared.f32 	%f41, [%r175];
	fma.rn.f32 	%f42, %f2, %f40, %f41;
	st.shared.f32 	[%r175], %f42;
$L__BB1_43:
	add.s32 	%r229, %r229, 4;
$L__BB1_44:
	setp.eq.s32 	%p33, %r18, 0;
	@%p33 bra 	$L__BB1_54;
	setp.eq.s32 	%p34, %r19, 0;
	@%p34 bra 	$L__BB1_51;
	mad.lo.s32 	%r84, %r229, %r26, %r216;
	setp.ge.s32 	%p35, %r84, %r8;
	@%p35 bra 	$L__BB1_48;
	add.s32 	%r176, %r229, %r37;
	mul.wide.s32 	%rd43, %r176, 4;
	add.s64 	%rd44, %rd1, %rd43;
	ld.global.nc.f32 	%f43, [%rd44];
	shl.b32 	%r177, %r84, 2;
	add.s32 	%r178, %r7, %r177;
	ld.shared.f32 	%f44, [%r178];
	fma.rn.f32 	%f45, %f2, %f43, %f44;
	st.shared.f32 	[%r178], %f45;
$L__BB1_48:
	add.s32 	%r85, %r84, %r26;
	setp.ge.s32 	%p36, %r85, %r8;
	@%p36 bra 	$L__BB1_50;
	cvt.s64.s32 	%rd45, %r229;
	add.s64 	%rd46, %rd45, %rd8;
	shl.b64 	%rd47, %rd46, 2;
	add.s64 	%rd48, %rd1, %rd47;
	ld.global.nc.f32 	%f46, [%rd48+4];
	shl.b32 	%r179, %r85, 2;
	add.s32 	%r180, %r7, %r179;
	ld.shared.f32 	%f47, [%r180];
	fma.rn.f32 	%f48, %f2, %f46, %f47;
	st.shared.f32 	[%r180], %f48;
$L__BB1_50:
	add.s32 	%r229, %r229, 2;
$L__BB1_51:
	setp.eq.s32 	%p37, %r21, 0;
	@%p37 bra 	$L__BB1_54;
	mad.lo.s32 	%r88, %r229, %r26, %r216;
	setp.ge.s32 	%p38, %r88, %r8;
	@%p38 bra 	$L__BB1_54;
	add.s32 	%r181, %r229, %r37;
	mul.wide.s32 	%rd49, %r181, 4;
	add.s64 	%rd50, %rd1, %rd49;
	ld.global.nc.f32 	%f49, [%rd50];
	shl.b32 	%r182, %r88, 2;
	add.s32 	%r183, %r7, %r182;
	ld.shared.f32 	%f50, [%r183];
	fma.rn.f32 	%f51, %f2, %f49, %f50;
	st.shared.f32 	[%r183], %f51;
$L__BB1_54:
	add.s32 	%r216, %r216, %r6;
	setp.lt.s32 	%p39, %r216, %r26;
	@%p39 bra 	$L__BB1_13;
$L__BB1_55:
	add.s32 	%r215, %r215, %r130;
	setp.lt.s32 	%p40, %r215, %r13;
	@%p40 bra 	$L__BB1_10;
$L__BB1_56:
	bar.sync 	0;
	mul.lo.s32 	%r90, %r26, %r127;
	setp.ge.s32 	%p41, %r2, %r90;
	@%p41 bra 	$L__BB1_61;
	mov.u32 	%r231, %r2;
$L__BB1_58:
	div.s32 	%r184, %r231, %r26;
	mul.lo.s32 	%r186, %r184, %r26;
	sub.s32 	%r187, %r231, %r186;
	add.s32 	%r188, %r187, %r212;
	mad.lo.s32 	%r92, %r184, %r128, %r188;
	setp.ge.s32 	%p42, %r184, %r127;
	setp.ge.s32 	%p43, %r188, %r128;
	or.pred  	%p44, %p42, %p43;
	@%p44 bra 	$L__BB1_60;
	ld.param.u64 	%rd92, [_Z35gcn_fused_kernel_backward_optimizedPKiS0_PKfS2_S2_S2_PfS3_S0_iiiiiii_param_6];
	cvta.to.global.u64 	%rd51, %rd92;
	mul.wide.s32 	%rd52, %r92, 4;
	add.s64 	%rd53, %rd51, %rd52;
	shl.b32 	%r189, %r231, 2;
	add.s32 	%r190, %r7, %r189;
	ld.shared.f32 	%f52, [%r190];
	atom.global.add.f32 	%f53, [%rd53], %f52;
$L__BB1_60:
	add.s32 	%r231, %r231, %r5;
	setp.lt.s32 	%p45, %r231, %r90;
	@%p45 bra 	$L__BB1_58;
$L__BB1_61:
	setp.ge.s32 	%p46, %r4, %r10;
	bar.sync 	0;
	@%p46 bra 	$L__BB1_70;
	setp.lt.s32 	%p47, %r127, 1;
	ld.global.nc.u32 	%r94, [%rd6+4];
	@%p47 bra 	$L__BB1_70;
	min.s32 	%r95, %r131, %r94;
	mov.u32 	%r232, %r12;
$L__BB1_64:
	setp.ge.s32 	%p48, %r232, %r95;
	@%p48 bra 	$L__BB1_69;
	bra.uni 	$L__BB1_68;
$L__BB1_65:
	add.s32 	%r28, %r213, %r212;
	setp.ge.s32 	%p6, %r28, %r128;
	@%p6 bra 	$L__BB1_67;
	add.s32 	%r143, %r28, %r11;
	mul.wide.s32 	%rd29, %r143, 4;
	add.s64 	%rd30, %rd7, %rd29;
	ld.global.nc.f32 	%f5, [%rd30];
	shl.b32 	%r144, %r213, 2;
	mov.u32 	%r145, shared_mem;
	add.s32 	%r146, %r145, %r144;
	st.shared.f32 	[%r146], %f5;
$L__BB1_67:
	add.s32 	%r213, %r213, %r5;
	setp.lt.s32 	%p7, %r213, %r26;
	@%p7 bra 	$L__BB1_65;
	bra.uni 	$L__BB1_5;
$L__BB1_68:
	setp.ge.s32 	%p49, %r3, %r26;
	mul.wide.s32 	%rd54, %r232, 4;
	add.s64 	%rd55, %rd5, %rd54;
	ld.global.nc.u32 	%r191, [%rd55];
	add.s64 	%rd56, %rd4, %rd54;
	ld.global.nc.f32 	%f3, [%rd56];
	setp.ge.s32 	%p50, %r191, %r125;
	or.pred  	%p51, %p50, %p49;
	mov.u32 	%r233, %r3;
	@%p51 bra 	$L__BB1_69;
	bra.uni 	$L__BB1_72;
$L__BB1_69:
	add.s32 	%r232, %r232, %r130;
	setp.lt.s32 	%p76, %r232, %r13;
	@%p76 bra 	$L__BB1_64;
$L__BB1_70:
	bar.sync 	0;
	add.s32 	%r212, %r212, %r129;
	setp.lt.s32 	%p77, %r212, %r128;
	@%p77 bra 	$L__BB1_4;
$L__BB1_71:
	ret;
$L__BB1_72:
	add.s32 	%r99, %r233, %r212;
	setp.ge.s32 	%p52, %r99, %r128;
	@%p52 bra 	$L__BB1_113;
	setp.lt.u32 	%p53, %r127, 8;
	shl.b32 	%r193, %r233, 2;
	mov.u32 	%r194, shared_mem;
	add.s32 	%r195, %r194, %r193;
	ld.shared.f32 	%f54, [%r195];
	mul.f32 	%f4, %f3, %f54;
	mov.b32 	%r236, 0;
	@%p53 bra 	$L__BB1_92;
	mov.b32 	%r234, 0;
$L__BB1_75:
	.pragma "nounroll";
	mad.lo.s32 	%r101, %r234, %r128, %r99;
	add.s32 	%r102, %r234, %r14;
	setp.ge.s32 	%p54, %r102, %r15;
	mul.wide.s32 	%rd57, %r102, 4;
	add.s64 	%rd13, %rd2, %rd57;
	@%p54 bra 	$L__BB1_77;
	mul.wide.s32 	%rd58, %r101, 4;
	add.s64 	%rd59, %rd3, %rd58;
	ld.global.nc.f32 	%f55, [%rd59];
	mul.f32 	%f56, %f4, %f55;
	atom.global.add.f32 	%f57, [%rd13], %f56;
$L__BB1_77:
	add.s32 	%r103, %r101, %r128;
	add.s32 	%r197, %r102, 1;
	setp.ge.s32 	%p55, %r197, %r15;
	@%p55 bra 	$L__BB1_79;
	mul.wide.s32 	%rd60, %r103, 4;
	add.s64 	%rd61, %rd3, %rd60;
	ld.global.nc.f32 	%f58, [%rd61];
	mul.f32 	%f59, %f4, %f58;
	atom.global.add.f32 	%f60, [%rd13+4], %f59;
$L__BB1_79:
	add.s32 	%r104, %r103, %r128;
	add.s32 	%r198, %r102, 2;
	setp.ge.s32 	%p56, %r198, %r15;
	@%p56 bra 	$L__BB1_81;
	mul.wide.s32 	%rd62, %r104, 4;
	add.s64 	%rd63, %rd3, %rd62;
	ld.global.nc.f32 	%f61, [%rd63];
	mul.f32 	%f62, %f4, %f61;
	atom.global.add.f32 	%f63, [%rd13+8], %f62;
$L__BB1_81:
	add.s32 	%r105, %r104, %r128;
	add.s32 	%r199, %r102, 3;
	setp.ge.s32 	%p57, %r199, %r15;
	@%p57 bra 	$L__BB1_83;
	mul.wide.s32 	%rd64, %r105, 4;
	add.s64 	%rd65, %rd3, %rd64;
	ld.global.nc.f32 	%f64, [%rd65];
	mul.f32 	%f65, %f4, %f64;
	atom.global.add.f32 	%f66, [%rd13+12], %f65;
$L__BB1_83:
	add.s32 	%r106, %r105, %r128;
	add.s32 	%r200, %r102, 4;
	setp.ge.s32 	%p58, %r200, %r15;
	@%p58 bra 	$L__BB1_85;
	mul.wide.s32 	%rd66, %r106, 4;
	add.s64 	%rd67, %rd3, %rd66;
	ld.global.nc.f32 	%f67, [%rd67];
	mul.f32 	%f68, %f4, %f67;
	atom.global.add.f32 	%f69, [%rd13+16], %f68;
$L__BB1_85:
	add.s32 	%r107, %r106, %r128;
	add.s32 	%r201, %r102, 5;
	setp.ge.s32 	%p59, %r201, %r15;
	@%p59 bra 	$L__BB1_87;
	mul.wide.s32 	%rd68, %r107, 4;
	add.s64 	%rd69, %rd3, %rd68;
	ld.global.nc.f32 	%f70, [%rd69];
	mul.f32 	%f71, %f4, %f70;
	atom.global.add.f32 	%f72, [%rd13+20], %f71;
$L__BB1_87:
	add.s32 	%r108, %r107, %r128;
	add.s32 	%r202, %r102, 6;
	setp.ge.s32 	%p60, %r202, %r15;
	@%p60 bra 	$L__BB1_89;
	mul.wide.s32 	%rd70, %r108, 4;
	add.s64 	%rd71, %rd3, %rd70;
	ld.global.nc.f32 	%f73, [%rd71];
	mul.f32 	%f74, %f4, %f73;
	atom.global.add.f32 	%f75, [%rd13+24], %f74;
$L__BB1_89:
	add.s32 	%r203, %r102, 7;
	setp.ge.s32 	%p61, %r203, %r15;
	@%p61 bra 	$L__BB1_91;
	add.s32 	%r204, %r108, %r128;
	mul.wide.s32 	%rd72, %r204, 4;
	add.s64 	%rd73, %rd3, %rd72;
	ld.global.nc.f32 	%f76, [%rd73];
	mul.f32 	%f77, %f4, %f76;
	atom.global.add.f32 	%f78, [%rd13+28], %f77;
$L__BB1_91:
	add.s32 	%r234, %r234, 8;
	setp.ne.s32 	%p62, %r234, %r20;
	mov.u32 	%r236, %r20;
	@%p62 bra 	$L__BB1_75;
$L__BB1_92:
	setp.eq.s32 	%p63, %r16, 0;
	@%p63 bra 	$L__BB1_113;
	setp.lt.u32 	%p64, %r17, 3;
	@%p64 bra 	$L__BB1_103;
	mad.lo.s32 	%r111, %r236, %r128, %r99;
	add.s32 	%r112, %r236, %r14;
	setp.ge.s32 	%p65, %r112, %r15;
	mul.wide.s32 	%rd74, %r112, 4;
	add.s64 	%rd14, %rd2, %rd74;
	@%p65 bra 	$L__BB1_96;
	mul.wide.s32 	%rd75, %r111, 4;
	add.s64 	%rd76, %rd3, %rd75;
	ld.global.nc.f32 	%f79, [%rd76];
	mul.f32 	%f80, %f4, %f79;
	atom.global.add.f32 	%f81, [%rd14], %f80;
$L__BB1_96:
	add.s32 	%r113, %r111, %r128;
	add.s32 	%r205, %r112, 1;
	setp.ge.s32 	%p66, %r205, %r15;
	@%p66 bra 	$L__BB1_98;
	mul.wide.s32 	%rd77, %r113, 4;
	add.s64 	%rd78, %rd3, %rd77;
	ld.global.nc.f32 	%f82, [%rd78];
	mul.f32 	%f83, %f4, %f82;
	atom.global.add.f32 	%f84, [%rd14+4], %f83;
$L__BB1_98:
	add.s32 	%r114, %r113, %r128;
	add.s32 	%r206, %r112, 2;
	setp.ge.s32 	%p67, %r206, %r15;
	@%p67 bra 	$L__BB1_100;
	mul.wide.s32 	%rd79, %r114, 4;
	add.s64 	%rd80, %rd3, %rd79;
	ld.global.nc.f32 	%f85, [%rd80];
	mul.f32 	%f86, %f4, %f85;
	atom.global.add.f32 	%f87, [%rd14+8], %f86;
$L__BB1_100:
	add.s32 	%r207, %r112, 3;
	setp.ge.s32 	%p68, %r207, %r15;
	@%p68 bra 	$L__BB1_102;
	add.s32 	%r208, %r114, %r128;
	mul.wide.s32 	%rd81, %r208, 4;
	add.s64 	%rd82, %rd3, %rd81;
	ld.global.nc.f32 	%f88, [%rd82];
	mul.f32 	%f89, %f4, %f88;
	atom.global.add.f32 	%f90, [%rd14+12], %f89;
$L__BB1_102:
	add.s32 	%r236, %r236, 4;
$L__BB1_103:
	setp.eq.s32 	%p69, %r18, 0;
	@%p69 bra 	$L__BB1_113;
	setp.eq.s32 	%p70, %r19, 0;
	@%p70 bra 	$L__BB1_110;
	mad.lo.s32 	%r117, %r236, %r128, %r99;
	add.s32 	%r118, %r236, %r14;
	setp.ge.s32 	%p71, %r118, %r15;
	mul.wide.s32 	%rd83, %r118, 4;
	add.s64 	%rd15, %rd2, %rd83;
	@%p71 bra 	$L__BB1_107;
	mul.wide.s32 	%rd84, %r117, 4;
	add.s64 	%rd85, %rd3, %rd84;
	ld.global.nc.f32 	%f91, [%rd85];
	mul.f32 	%f92, %f4, %f91;
	atom.global.add.f32 	%f93, [%rd15], %f92;
$L__BB1_107:
	add.s32 	%r209, %r118, 1;
	setp.ge.s32 	%p72, %r209, %r15;
	@%p72 bra 	$L__BB1_109;
	add.s32 	%r210, %r117, %r128;
	mul.wide.s32 	%rd86, %r210, 4;
	add.s64 	%rd87, %rd3, %rd86;
	ld.global.nc.f32 	%f94, [%rd87];
	mul.f32 	%f95, %f4, %f94;
	atom.global.add.f32 	%f96, [%rd15+4], %f95;
$L__BB1_109:
	add.s32 	%r236, %r236, 2;
$L__BB1_110:
	setp.eq.s32 	%p73, %r21, 0;
	@%p73 bra 	$L__BB1_113;
	mad.lo.s32 	%r121, %r236, %r128, %r99;
	add.s32 	%r122, %r236, %r14;
	setp.ge.s32 	%p74, %r122, %r15;
	@%p74 bra 	$L__BB1_113;
	mul.wide.s32 	%rd88, %r122, 4;
	add.s64 	%rd89, %rd2, %rd88;
	mul.wide.s32 	%rd90, %r121, 4;
	add.s64 	%rd91, %rd3, %rd90;
	ld.global.nc.f32 	%f97, [%rd91];
	mul.f32 	%f98, %f4, %f97;
	atom.global.add.f32 	%f99, [%rd89], %f98;
$L__BB1_113:
	add.s32 	%r233, %r233, %r6;
	setp.lt.s32 	%p75, %r233, %r26;
	@%p75 bra 	$L__BB1_72;
	bra.uni 	$L__BB1_69;
$L__BB1_114:
	add.s32 	%r137, %r211, %r8;
	shl.b32 	%r138, %r137, 2;
	add.s32 	%r139, %r7, %r138;
	mov.b32 	%r140, 0;
	st.shared.u32 	[%r139], %r140;
	add.s32 	%r211, %r211, %r5;
	setp.lt.s32 	%p3, %r211, %r129;
	@%p3 bra 	$L__BB1_114;
	bra.uni 	$L__BB1_2;

}


// ===== COMPILED SASS (sm_100) =====

	.target	sm_100

	.elftype	@"ET_EXEC"


//--------------------- .note.nv.tkinfo           --------------------------
	.section	.note.nv.tkinfo,"",@"SHT_NOTE"
	.sectionflags	@"SHF_NOTE_NV_TKINFO"
	.tkinfo
        /*0018*/ 	.word	0x00000002
        /*0030*/ 	.string	""
        /*0030*/ 	.string	"ptxas"
        /*0030*/ 	.string	"Cuda compilation tools, release 13.0, V13.0.88"
        /*0030*/ 	.string	"Build cuda_13.0.r13.0/compiler.36424714_0"
        /*0030*/ 	.string	"-arch sm_100 -m 64 "



//--------------------- .note.nv.cuinfo           --------------------------
	.section	.note.nv.cuinfo,"",@"SHT_NOTE"
	.sectionflags	@"SHF_NOTE_NV_CUINFO"
        /*0018*/ 	.short	0x0002
        /*001a*/ 	.short	0x0064
        /*001c*/ 	.short	0x0082
	.zero		2


//--------------------- .nv.info                  --------------------------
	.section	.nv.info,"",@"SHT_CUDA_INFO"
	.align	4


	//----- nvinfo : EIATTR_REGCOUNT
	.align		4
        /*0000*/ 	.byte	0x04, 0x2f
        /*0002*/ 	.short	(.L_1 - .L_0)
	.align		4
.L_0:
        /*0004*/ 	.word	index@(_Z26gcn_fused_kernel_optimizedPKiS0_PKfS2_S2_PfS0_iiiiiii)
        /*0008*/ 	.word	0x0000001c


	//----- nvinfo : EIATTR_FRAME_SIZE
	.align		4
.L_1:
        /*000c*/ 	.byte	0x04, 0x11
        /*000e*/ 	.short	(.L_3 - .L_2)
	.align		4
.L_2:
        /*0010*/ 	.word	index@(_Z26gcn_fused_kernel_optimizedPKiS0_PKfS2_S2_PfS0_iiiiiii)
        /*0014*/ 	.word	0x00000000


	//----- nvinfo : EIATTR_REGCOUNT
	.align		4
.L_3:
        /*0018*/ 	.byte	0x04, 0x2f
        /*001a*/ 	.short	(.L_5 - .L_4)
	.align		4
.L_4:
        /*001c*/ 	.word	index@(_Z35gcn_fused_kernel_backward_optimizedPKiS0_PKfS2_S2_S2_PfS3_S0_iiiiiii)
        /*0020*/ 	.word	0x00000028


	//----- nvinfo : EIATTR_FRAME_SIZE
	.align		4
.L_5:
        /*0024*/ 	.byte	0x04, 0x11
        /*0026*/ 	.short	(.L_7 - .L_6)
	.align		4
.L_6:
        /*0028*/ 	.word	index@(_Z35gcn_fused_kernel_backward_optimizedPKiS0_PKfS2_S2_S2_PfS3_S0_iiiiiii)
        /*002c*/ 	.word	0x00000000


	//----- nvinfo : EIATTR_MIN_STACK_SIZE
	.align		4
.L_7:
        /*0030*/ 	.byte	0x04, 0x12
        /*0032*/ 	.short	(.L_9 - .L_8)
	.align		4
.L_8:
        /*0034*/ 	.word	index@(_Z35gcn_fused_kernel_backward_optimizedPKiS0_PKfS2_S2_S2_PfS3_S0_iiiiiii)
        /*0038*/ 	.word	0x00000000


	//----- nvinfo : EIATTR_MIN_STACK_SIZE
	.align		4
.L_9:
        /*003c*/ 	.byte	0x04, 0x12
        /*003e*/ 	.short	(.L_11 - .L_10)
	.align		4
.L_10:
        /*0040*/ 	.word	index@(_Z26gcn_fused_kernel_optimizedPKiS0_PKfS2_S2_PfS0_iiiiiii)
        /*0044*/ 	.word	0x00000000
.L_11:


//--------------------- .nv.compat                --------------------------
	.section	.nv.compat,"",@"SHT_CUDA_COMPAT_INFO"
	.align	4
        /*0000*/ 	.byte	0x02, 0x09, 0x00, 0x00, 0x02, 0x02, 0x01, 0x00, 0x02, 0x05, 0x05, 0x00, 0x03, 0x07, 0x01, 0x01
        /*0010*/ 	.byte	0x02, 0x03, 0x00, 0x00, 0x02, 0x06, 0x01, 0x00, 0x04, 0x0b, 0x08, 0x00, 0x09, 0x00, 0x00, 0x00
        /*0020*/ 	.byte	0x00, 0x00, 0x00, 0x00


//--------------------- .nv.info._Z35gcn_fused_kernel_backward_optimizedPKiS0_PKfS2_S2_S2_PfS3_S0_iiiiiii --------------------------
	.section	.nv.info._Z35gcn_fused_kernel_backward_optimizedPKiS0_PKfS2_S2_S2_PfS3_S0_iiiiiii,"",@"SHT_CUDA_INFO"
	.sectionflags	@""
	.align	4


	//----- nvinfo : EIATTR_CUDA_API_VERSION
	.align		4
        /*0000*/ 	.byte	0x04, 0x37
        /*0002*/ 	.short	(.L_13 - .L_12)
.L_12:
        /*0004*/ 	.word	0x00000082


	//----- nvinfo : EIATTR_KPARAM_INFO
	.align		4
.L_13:
        /*0008*/ 	.byte	0x04, 0x17
        /*000a*/ 	.short	(.L_15 - .L_14)
.L_14:
        /*000c*/ 	.word	0x00000000
        /*0010*/ 	.short	0x000f
        /*0012*/ 	.short	0x0060
        /*0014*/ 	.byte	0x00, 0xf0, 0x11, 0x00


	//----- nvinfo : EIATTR_KPARAM_INFO
	.align		4
.L_15:
        /*0018*/ 	.byte	0x04, 0x17
        /*001a*/ 	.short	(.L_17 - .L_16)
.L_16:
        /*001c*/ 	.word	0x00000000
        /*0020*/ 	.short	0x000e
        /*0022*/ 	.short	0x005c
        /*0024*/ 	.byte	0x00, 0xf0, 0x11, 0x00


	//----- nvinfo : EIATTR_KPARAM_INFO
	.align		4
.L_17:
        /*0028*/ 	.byte	0x04, 0x17
        /*002a*/ 	.short	(.L_19 - .L_18)
.L_18:
        /*002c*/ 	.word	0x00000000
        /*0030*/ 	.short	0x000d
        /*0032*/ 	.short	0x0058
        /*0034*/ 	.byte	0x00, 0xf0, 0x11, 0x00


	//----- nvinfo : EIATTR_KPARAM_INFO
	.align		4
.L_19:
        /*0038*/ 	.byte	0x04, 0x17
        /*003a*/ 	.short	(.L_21 - .L_20)
.L_20:
        /*003c*/ 	.word	0x00000000
        /*0040*/ 	.short	0x000c
        /*0042*/ 	.short	0x0054
        /*0044*/ 	.byte	0x00, 0xf0, 0x11, 0x00


	//----- nvinfo : EIATTR_KPARAM_INFO
	.align		4
.L_21:
        /*0048*/ 	.byte	0x04, 0x17
        /*004a*/ 	.short	(.L_23 - .L_22)
.L_22:
        /*004c*/ 	.word	0x00000000
        /*0050*/ 	.short	0x000b
        /*0052*/ 	.short	0x0050
        /*0054*/ 	.byte	0x00, 0xf0, 0x11, 0x00


	//----- nvinfo : EIATTR_KPARAM_INFO
	.align		4
.L_23:
        /*0058*/ 	.byte	0x04, 0x17
        /*005a*/ 	.short	(.L_25 - .L_24)
.L_24:
        /*005c*/ 	.word	0x00000000
        /*0060*/ 	.short	0x000a
        /*0062*/ 	.short	0x004c
        /*0064*/ 	.byte	0x00, 0xf0, 0x11, 0x00


	//----- nvinfo : EIATTR_KPARAM_INFO
	.align		4
.L_25:
        /*0068*/ 	.byte	0x04, 0x17
        /*006a*/ 	.short	(.L_27 - .L_26)
.L_26:
        /*006c*/ 	.word	0x00000000
        /*0070*/ 	.short	0x0009
        /*0072*/ 	.short	0x0048
        /*0074*/ 	.byte	0x00, 0xf0, 0x11, 0x00


	//----- nvinfo : EIATTR_KPARAM_INFO
	.align		4
.L_27:
        /*0078*/ 	.byte	0x04, 0x17
        /*007a*/ 	.short	(.L_29 - .L_28)
.L_28:
        /*007c*/ 	.word	0x00000000
        /*0080*/ 	.short	0x0008
        /*0082*/ 	.short	0x0040
        /*0084*/ 	.byte	0x00, 0xf5, 0x21, 0x00


	//----- nvinfo : EIATTR_KPARAM_INFO
	.align		4
.L_29:
        /*0088*/ 	.byte	0x04, 0x17
        /*008a*/ 	.short	(.L_31 - .L_30)
.L_30:
        /*008c*/ 	.word	0x00000000
        /*0090*/ 	.short	0x0007
        /*0092*/ 	.short	0x0038
        /*0094*/ 	.byte	0x00, 0xf5, 0x21, 0x00


	//----- nvinfo : EIATTR_KPARAM_INFO
	.align		4
.L_31:
        /*0098*/ 	.byte	0x04, 0x17
        /*009a*/ 	.short	(.L_33 - .L_32)
.L_32:
        /*009c*/ 	.word	0x00000000
        /*00a0*/ 	.short	0x0006
        /*00a2*/ 	.short	0x0030
        /*00a4*/ 	.byte	0x00, 0xf5, 0x21, 0x00


	//----- nvinfo : EIATTR_KPARAM_INFO
	.align		4
.L_33:
        /*00a8*/ 	.byte	0x04, 0x17
        /*00aa*/ 	.short	(.L_35 - .L_34)
.L_34:
        /*00ac*/ 	.word	0x00000000
        /*00b0*/ 	.short	0x0005
        /*00b2*/ 	.short	0x0028
        /*00b4*/ 	.byte	0x00, 0xf5, 0x21, 0x00


	//----- nvinfo : EIATTR_KPARAM_INFO
	.align		4
.L_35:
        /*00b8*/ 	.byte	0x04, 0x17
        /*00ba*/ 	.short	(.L_37 - .L_36)
.L_36:
        /*00bc*/ 	.word	0x00000000
        /*00c0*/ 	.short	0x0004
        /*00c2*/ 	.short	0x0020
        /*00c4*/ 	.byte	0x00, 0xf5, 0x21, 0x00


	//----- nvinfo : EIATTR_KPARAM_INFO
	.align		4
.L_37:
        /*00c8*/ 	.byte	0x04, 0x17
        /*00ca*/ 	.short	(.L_39 - .L_38)
.L_38:
        /*00cc*/ 	.word	0x00000000
        /*00d0*/ 	.short	0x0003
        /*00d2*/ 	.short	0x0018
        /*00d4*/ 	.byte	0x00, 0xf5, 0x21, 0x00


	//----- nvinfo : EIATTR_KPARAM_INFO
	.align		4
.L_39:
        /*00d8*/ 	.byte	0x04, 0x17
        /*00da*/ 	.short	(.L_41 - .L_40)
.L_40:
        /*00dc*/ 	.word	0x00000000
        /*00e0*/ 	.short	0x0002
        /*00e2*/ 	.short	0x0010
        /*00e4*/ 	.byte	0x00, 0xf5, 0x21, 0x00


	//----- nvinfo : EIATTR_KPARAM_INFO
	.align		4
.L_41:
        /*00e8*/ 	.byte	0x04, 0x17
        /*00ea*/ 	.short	(.L_43 - .L_42)
.L_42:
        /*00ec*/ 	.word	0x00000000
        /*00f0*/ 	.short	0x0001
        /*00f2*/ 	.short	0x0008
        /*00f4*/ 	.byte	0x00, 0xf5, 0x21, 0x00


	//----- nvinfo : EIATTR_KPARAM_INFO
	.align		4
.L_43:
        /*00f8*/ 	.byte	0x04, 0x17
        /*00fa*/ 	.short	(.L_45 - .L_44)
.L_44:
        /*00fc*/ 	.word	0x00000000
        /*0100*/ 	.short	0x0000
        /*0102*/ 	.short	0x0000
        /*0104*/ 	.byte	0x00, 0xf5, 0x21, 0x00


	//----- nvinfo : EIATTR_SPARSE_MMA_MASK
	.align		4
.L_45:
        /*0108*/ 	.byte	0x03, 0x50
        /*010a*/ 	.short	0x0000


	//----- nvinfo : EIATTR_MAXREG_COUNT
	.align		4
        /*010c*/ 	.byte	0x03, 0x1b
        /*010e*/ 	.short	0x00ff


	//----- nvinfo : EIATTR_NUM_BARRIERS
	.align		4
        /*0110*/ 	.byte	0x02, 0x4c
        /*0112*/ 	.byte	0x01
	.zero		1


	//----- nvinfo : EIATTR_MERCURY_ISA_VERSION
	.align		4
        /*0114*/ 	.byte	0x03, 0x5f
        /*0116*/ 	.short	0x0101


	//----- nvinfo : EIATTR_VRC_CTA_INIT_COUNT
	.align		4
        /*0118*/ 	.byte	0x02, 0x4a
	.zero		1
	.zero		1


	//----- nvinfo : EIATTR_EXIT_INSTR_OFFSETS
	.align		4
        /*011c*/ 	.byte	0x04, 0x1c
        /*011e*/ 	.short	(.L_47 - .L_46)


	//   ....[0]....
.L_46:
        /*0120*/ 	.word	0x00000040


	//   ....[1]....
        /*0124*/ 	.word	0x00000460


	//   ....[2]....
        /*0128*/ 	.word	0x00002710


	//----- nvinfo : EIATTR_CRS_STACK_SIZE
	.align		4
.L_47:
        /*012c*/ 	.byte	0x04, 0x1e
        /*012e*/ 	.short	(.L_49 - .L_48)
.L_48:
        /*0130*/ 	.word	0x00000000


	//----- nvinfo : EIATTR_CBANK_PARAM_SIZE
	.align		4
.L_49:
        /*0134*/ 	.byte	0x03, 0x19
        /*0136*/ 	.short	0x0064


	//----- nvinfo : EIATTR_PARAM_CBANK
	.align		4
        /*0138*/ 	.byte	0x04, 0x0a
        /*013a*/ 	.short	(.L_51 - .L_50)
	.align		4
.L_50:
        /*013c*/ 	.word	index@(.nv.constant0._Z35gcn_fused_kernel_backward_optimizedPKiS0_PKfS2_S2_S2_PfS3_S0_iiiiiii)
        /*0140*/ 	.short	0x0380
        /*0142*/ 	.short	0x0064


	//----- nvinfo : EIATTR_SW_WAR
	.align		4
.L_51:
        /*0144*/ 	.byte	0x04, 0x36
        /*0146*/ 	.short	(.L_53 - .L_52)
.L_52:
        /*0148*/ 	.word	0x00000008
.L_53:


//--------------------- .nv.info._Z26gcn_fused_kernel_optimizedPKiS0_PKfS2_S2_PfS0_iiiiiii --------------------------
	.section	.nv.info._Z26gcn_fused_kernel_optimizedPKiS0_PKfS2_S2_PfS0_iiiiiii,"",@"SHT_CUDA_INFO"
	.sectionflags	@""
	.align	4


	//----- nvinfo : EIATTR_CUDA_API_VERSION
	.align		4
        /*0000*/ 	.byte	0x04, 0x37
        /*0002*/ 	.short	(.L_55 - .L_54)
.L_54:
        /*0004*/ 	.word	0x00000082


	//----- nvinfo : EIATTR_KPARAM_INFO
	.align		4
.L_55:
        /*0008*/ 	.byte	0x04, 0x17
        /*000a*/ 	.short	(.L_57 - .L_56)
.L_56:
        /*000c*/ 	.word	0x00000000
        /*0010*/ 	.short	0x000d
        /*0012*/ 	.short	0x0050
        /*0014*/ 	.byte	0x00, 0xf0, 0x11, 0x00


	//----- nvinfo : EIATTR_KPARAM_INFO
	.align		4
.L_57:
        /*0018*/ 	.byte	0x04, 0x17
        /*001a*/ 	.short	(.L_59 - .L_58)
.L_58:
        /*001c*/ 	.word	0x00000000
        /*0020*/ 	.short	0x000c
        /*0022*/ 	.short	0x004c
        /*0024*/ 	.byte	0x00, 0xf0, 0x11, 0x00


	//----- nvinfo : EIATTR_KPARAM_INFO
	.align		4
.L_59:
        /*0028*/ 	.byte	0x04, 0x17
        /*002a*/ 	.short	(.L_61 - .L_60)
.L_60:
        /*002c*/ 	.word	0x00000000
        /*0030*/ 	.short	0x000b
        /*0032*/ 	.short	0x0048
        /*0034*/ 	.byte	0x00, 0xf0, 0x11, 0x00


	//----- nvinfo : EIATTR_KPARAM_INFO
	.align		4
.L_61:
        /*0038*/ 	.byte	0x04, 0x17
        /*003a*/ 	.short	(.L_63 - .L_62)
.L_62:
        /*003c*/ 	.word	0x00000000
        /*0040*/ 	.short	0x000a
        /*0042*/ 	.short	0x0044
        /*0044*/ 	.byte	0x00, 0xf0, 0x11, 0x00


	//----- nvinfo : EIATTR_KPARAM_INFO
	.align		4
.L_63:
        /*0048*/ 	.byte	0x04, 0x17
        /*004a*/ 	.short	(.L_65 - .L_64)
.L_64:
        /*004c*/ 	.word	0x00000000
        /*0050*/ 	.short	0x0009
        /*0052*/ 	.short	0x0040
        /*0054*/ 	.byte	0x00, 0xf0, 0x11, 0x00


	//----- nvinfo : EIATTR_KPARAM_INFO
	.align		4
.L_65:
        /*0058*/ 	.byte	0x04, 0x17
        /*005a*/ 	.short	(.L_67 - .L_66)
.L_66:
        /*005c*/ 	.word	0x00000000
        /*0060*/ 	.short	0x0008
        /*0062*/ 	.short	0x003c
        /*0064*/ 	.byte	0x00, 0xf0, 0x11, 0x00


	//----- nvinfo : EIATTR_KPARAM_INFO
	.align		4
.L_67:
        /*0068*/ 	.byte	0x04, 0x17
        /*006a*/ 	.short	(.L_69 - .L_68)
.L_68:
        /*006c*/ 	.word	0x00000000
        /*0070*/ 	.short	0x0007
        /*0072*/ 	.short	0x0038
        /*0074*/ 	.byte	0x00, 0xf0, 0x11, 0x00


	//----- nvinfo : EIATTR_KPARAM_INFO
	.align		4
.L_69:
        /*0078*/ 	.byte	0x04, 0x17
        /*007a*/ 	.short	(.L_71 - .L_70)
.L_70:
        /*007c*/ 	.word	0x00000000
        /*0080*/ 	.short	0x0006
        /*0082*/ 	.short	0x0030
        /*0084*/ 	.byte	0x00, 0xf5, 0x21, 0x00


	//----- nvinfo : EIATTR_KPARAM_INFO
	.align		4
.L_71:
        /*0088*/ 	.byte	0x04, 0x17
        /*008a*/ 	.short	(.L_73 - .L_72)
.L_72:
        /*008c*/ 	.word	0x00000000
        /*0090*/ 	.short	0x0005
        /*0092*/ 	.short	0x0028
        /*0094*/ 	.byte	0x00, 0xf5, 0x21, 0x00


	//----- nvinfo : EIATTR_KPARAM_INFO
	.align		4
.L_73:
        /*0098*/ 	.byte	0x04, 0x17
        /*009a*/ 	.short	(.L_75 - .L_74)
.L_74:
        /*009c*/ 	.word	0x00000000
        /*00a0*/ 	.short	0x0004
        /*00a2*/ 	.short	0x0020
        /*00a4*/ 	.byte	0x00, 0xf5, 0x21, 0x00


	//----- nvinfo : EIATTR_KPARAM_INFO
	.align		4
.L_75:
        /*00a8*/ 	.byte	0x04, 0x17
        /*00aa*/ 	.short	(.L_77 - .L_76)
.L_76:
        /*00ac*/ 	.word	0x00000000
        /*00b0*/ 	.short	0x0003
        /*00b2*/ 	.short	0x0018
        /*00b4*/ 	.byte	0x00, 0xf5, 0x21, 0x00


	//----- nvinfo : EIATTR_KPARAM_INFO
	.align		4
.L_77:
        /*00b8*/ 	.byte	0x04, 0x17
        /*00ba*/ 	.short	(.L_79 - .L_78)
.L_78:
        /*00bc*/ 	.word	0x00000000
        /*00c0*/ 	.short	0x0002
        /*00c2*/ 	.short	0x0010
        /*00c4*/ 	.byte	0x00, 0xf5, 0x21, 0x00


	//----- nvinfo : EIATTR_KPARAM_INFO
	.align		4
.L_79:
        /*00c8*/ 	.byte	0x04, 0x17
        /*00ca*/ 	.short	(.L_81 - .L_80)
.L_80:
        /*00cc*/ 	.word	0x00000000
        /*00d0*/ 	.short	0x0001
        /*00d2*/ 	.short	0x0008
        /*00d4*/ 	.byte	0x00, 0xf5, 0x21, 0x00


	//----- nvinfo : EIATTR_KPARAM_INFO
	.align		4
.L_81:
        /*00d8*/ 	.byte	0x04, 0x17
        /*00da*/ 	.short	(.L_83 - .L_82)
.L_82:
        /*00dc*/ 	.word	0x00000000
        /*00e0*/ 	.short	0x0000
        /*00e2*/ 	.short	0x0000
        /*00e4*/ 	.byte	0x00, 0xf5, 0x21, 0x00


	//----- nvinfo : EIATTR_SPARSE_MMA_MASK
	.align		4
.L_83:
        /*00e8*/ 	.byte	0x03, 0x50
        /*00ea*/ 	.short	0x0000


	//----- nvinfo : EIATTR_MAXREG_COUNT
	.align		4
        /*00ec*/ 	.byte	0x03, 0x1b
        /*00ee*/ 	.short	0x00ff


	//----- nvinfo : EIATTR_NUM_BARRIERS
	.align		4
        /*00f0*/ 	.byte	0x02, 0x4c
        /*00f2*/ 	.byte	0x01
	.zero		1


	//----- nvinfo : EIATTR_MERCURY_ISA_VERSION
	.align		4
        /*00f4*/ 	.byte	0x03, 0x5f
        /*00f6*/ 	.short	0x0101


	//----- nvinfo : EIATTR_COOP_GROUP_MASK_REGIDS
	.align		4
        /*00f8*/ 	.byte	0x04, 0x29
        /*00fa*/ 	.short	(.L_85 - .L_84)


	//   ....[0]....
.L_84:
        /*00fc*/ 	.word	0xffffffff


	//   ....[1]....
        /*0100*/ 	.word	0xffffffff


	//   ....[2]....
        /*0104*/ 	.word	0xffffffff


	//   ....[3]....
        /*0108*/ 	.word	0xffffffff


	//   ....[4]....
        /*010c*/ 	.word	0xffffffff


	//   ....[5]....
        /*0110*/ 	.word	0xffffffff


	//   ....[6]....
        /*0114*/ 	.word	0xffffffff


	//   ....[7]....
        /*0118*/ 	.word	0xffffffff


	//   ....[8]....
        /*011c*/ 	.word	0xffffffff


	//   ....[9]....
        /*0120*/ 	.word	0xffffffff


	//   ....[10]....
        /*0124*/ 	.word	0xffffffff


	//   ....[11]....
        /*0128*/ 	.word	0xffffffff


	//   ....[12]....
        /*012c*/ 	.word	0xffffffff


	//   ....[13]....
        /*0130*/ 	.word	0xffffffff


	//   ....[14]....
        /*0134*/ 	.word	0xffffffff


	//   ....[15]....
        /*0138*/ 	.word	0xffffffff


	//   ....[16]....
        /*013c*/ 	.word	0xffffffff


	//   ....[17]....
        /*0140*/ 	.word	0xffffffff


	//   ....[18]....
        /*0144*/ 	.word	0xffffffff


	//   ....[19]....
        /*0148*/ 	.word	0xffffffff


	//   ....[20]....
        /*014c*/ 	.word	0xffffffff


	//   ....[21]....
        /*0150*/ 	.word	0xffffffff


	//   ....[22]....
        /*0154*/ 	.word	0xffffffff


	//   ....[23]....
        /*0158*/ 	.word	0xffffffff


	//   ....[24]....
        /*015c*/ 	.word	0xffffffff


	//   ....[25]....
        /*0160*/ 	.word	0xffffffff


	//   ....[26]....
        /*0164*/ 	.word	0xffffffff


	//   ....[27]....
        /*0168*/ 	.word	0xffffffff


	//   ....[28]....
        /*016c*/ 	.word	0xffffffff


	//   ....[29]....
        /*0170*/ 	.word	0xffffffff


	//   ....[30]....
        /*0174*/ 	.word	0xffffffff


	//   ....[31]....
        /*0178*/ 	.word	0xffffffff


	//   ....[32]....
        /*017c*/ 	.word	0xffffffff


	//   ....[33]....
        /*0180*/ 	.word	0xffffffff


	//   ....[34]....
        /*0184*/ 	.word	0xffffffff


	//   ....[35]....
        /*0188*/ 	.word	0xffffffff


	//   ....[36]....
        /*018c*/ 	.word	0xffffffff


	//   ....[37]....
        /*0190*/ 	.word	0xffffffff


	//   ....[38]....
        /*0194*/ 	.word	0xffffffff


	//   ....[39]....
        /*0198*/ 	.word	0xffffffff


	//   ....[40]....
        /*019c*/ 	.word	0xffffffff


	//   ....[41]....
        /*01a0*/ 	.word	0xffffffff


	//   ....[42]....
        /*01a4*/ 	.word	0xffffffff


	//   ....[43]....
        /*01a8*/ 	.word	0xffffffff


	//   ....[44]....
        /*01ac*/ 	.word	0xffffffff


	//   ....[45]....
        /*01b0*/ 	.word	0xffffffff


	//   ....[46]....
        /*01b4*/ 	.word	0xffffffff


	//   ....[47]....
        /*01b8*/ 	.word	0xffffffff


	//   ....[48]....
        /*01bc*/ 	.word	0xffffffff


	//   ....[49]....
        /*01c0*/ 	.word	0xffffffff


	//   ....[50]....
        /*01c4*/ 	.word	0xffffffff


	//   ....[51]....
        /*01c8*/ 	.word	0xffffffff


	//   ....[52]....
        /*01cc*/ 	.word	0xffffffff


	//   ....[53]....
        /*01d0*/ 	.word	0xffffffff


	//   ....[54]....
        /*01d4*/ 	.word	0xffffffff


	//   ....[55]....
        /*01d8*/ 	.word	0xffffffff


	//   ....[56]....
        /*01dc*/ 	.word	0xffffffff


	//   ....[57]....
        /*01e0*/ 	.word	0xffffffff


	//   ....[58]....
        /*01e4*/ 	.word	0xffffffff


	//   ....[59]....
        /*01e8*/ 	.word	0xffffffff


	//   ....[60]....
        /*01ec*/ 	.word	0x05000010


	//   ....[61]....
        /*01f0*/ 	.word	0x05000010


	//   ....[62]....
        /*01f4*/ 	.word	0x05000010


	//   ....[63]....
        /*01f8*/ 	.word	0x05000010


	//   ....[64]....
        /*01fc*/ 	.word	0x05000010


	//   ....[65]....
        /*0200*/ 	.word	0x05000010


	//   ....[66]....
        /*0204*/ 	.word	0x05000010


	//   ....[67]....
        /*0208*/ 	.word	0x05000010


	//   ....[68]....
        /*020c*/ 	.word	0x05000010


	//   ....[69]....
        /*0210*/ 	.word	0x05000010


	//   ....[70]....
        /*0214*/ 	.word	0x05000010


	//   ....[71]....
        /*0218*/ 	.word	0x05000010


	//   ....[72]....
        /*021c*/ 	.word	0x05000010


	//   ....[73]....
        /*0220*/ 	.word	0x05000010


	//   ....[74]....
        /*0224*/ 	.word	0x05000010


	//   ....[75]....
        /*0228*/ 	.word	0x05000010


	//   ....[76]....
        /*022c*/ 	.word	0x05000010


	//   ....[77]....
        /*0230*/ 	.word	0x05000010


	//   ....[78]....
        /*0234*/ 	.word	0x05000010


	//   ....[79]....
        /*0238*/ 	.word	0x05000010


	//   ....[80]....
        /*023c*/ 	.word	0x05000010


	//   ....[81]....
        /*0240*/ 	.word	0x05000010


	//   ....[82]....
        /*0244*/ 	.word	0x05000010


	//   ....[83]....
        /*0248*/ 	.word	0x05000010


	//   ....[84]....
        /*024c*/ 	.word	0x05000010


	//   ....[85]....
        /*0250*/ 	.word	0x05000010


	//   ....[86]....
        /*0254*/ 	.word	0x05000010


	//   ....[87]....
        /*0258*/ 	.word	0x05000010


	//   ....[88]....
        /*025c*/ 	.word	0x05000010


	//   ....[89]....
        /*0260*/ 	.word	0x05000010


	//   ....[90]....
        /*0264*/ 	.word	0x05000010


	//   ....[91]....
        /*0268*/ 	.word	0x05000010


	//   ....[92]....
        /*026c*/ 	.word	0x05000010


	//   ....[93]....
        /*0270*/ 	.word	0x05000010


	//   ....[94]....
        /*0274*/ 	.word	0x05000010


	//   ....[95]....
        /*0278*/ 	.word	0x05000010


	//   ....[96]....
        /*027c*/ 	.word	0x05000010


	//   ....[97]....
        /*0280*/ 	.word	0x05000010


	//   ....[98]....
        /*0284*/ 	.word	0x05000010


	//   ....[99]....
        /*0288*/ 	.word	0x05000010


	//   ....[100]....
        /*028c*/ 	.word	0x05000010


	//   ....[101]....
        /*0290*/ 	.word	0x05000010


	//   ....[102]....
        /*0294*/ 	.word	0x05000010


	//   ....[103]....
        /*0298*/ 	.word	0x05000010


	//   ....[104]....
        /*029c*/ 	.word	0x05000010


	//   ....[105]....
        /*02a0*/ 	.word	0x05000010


	//   ....[106]....
        /*02a4*/ 	.word	0x05000010


	//   ....[107]....
        /*02a8*/ 	.word	0x05000010


	//   ....[108]....
        /*02ac*/ 	.word	0x05000010


	//   ....[109]....
        /*02b0*/ 	.word	0x05000010


	//   ....[110]....
        /*02b4*/ 	.word	0x05000010


	//   ....[111]....
        /*02b8*/ 	.word	0x05000010


	//   ....[112]....
        /*02bc*/ 	.word	0x05000010


	//   ....[113]....
        /*02c0*/ 	.word	0x05000010


	//   ....[114]....
        /*02c4*/ 	.word	0x05000010


	//   ....[115]....
        /*02c8*/ 	.word	0x05000010


	//   ....[116]....
        /*02cc*/ 	.word	0x05000010


	//   ....[117]....
        /*02d0*/ 	.word	0x05000010


	//   ....[118]....
        /*02d4*/ 	.word	0x05000010


	//   ....[119]....
        /*02d8*/ 	.word	0x05000010


	//----- nvinfo : EIATTR_COOP_GROUP_INSTR_OFFSETS
	.align		4
.L_85:
        /*02dc*/ 	.byte	0x04, 0x28
        /*02de*/ 	.short	(.L_87 - .L_86)


	//   ....[0]....
.L_86:
        /*02e0*/ 	.word	0x00001360


	//   ....[1]....
        /*02e4*/ 	.word	0x000013e0


	//   ....[2]....
        /*02e8*/ 	.word	0x00001450


	//   ....[3]....
        /*02ec*/ 	.word	0x000014c0


	//   ....[4]....
        /*02f0*/ 	.word	0x00001530


	//   ....[5]....
        /*02f4*/ 	.word	0x000015a0


	//   ....[6]....
        /*02f8*/ 	.word	0x00001610


	//   ....[7]....
        /*02fc*/ 	.word	0x00001680


	//   ....[8]....
        /*0300*/ 	.word	0x000016f0


	//   ....[9]....
        /*0304*/ 	.word	0x00001760


	//   ....[10]....
        /*0308*/ 	.word	0x000017d0


	//   ....[11]....
        /*030c*/ 	.word	0x00001840


	//   ....[12]....
        /*0310*/ 	.word	0x000018b0


	//   ....[13]....
        /*0314*/ 	.word	0x00001920


	//   ....[14]....
        /*0318*/ 	.word	0x00001990


	//   ....[15]....
        /*031c*/ 	.word	0x00001a00


	//   ....[16]....
        /*0320*/ 	.word	0x00001a70


	//   ....[17]....
        /*0324*/ 	.word	0x00001ae0


	//   ....[18]....
        /*0328*/ 	.word	0x00001b50


	//   ....[19]....
        /*032c*/ 	.word	0x00001bc0


	//   ....[20]....
        /*0330*/ 	.word	0x00001c30


	//   ....[21]....
        /*0334*/ 	.word	0x00001ca0


	//   ....[22]....
        /*0338*/ 	.word	0x00001d10


	//   ....[23]....
        /*033c*/ 	.word	0x00001d80


	//   ....[24]....
        /*0340*/ 	.word	0x00001df0


	//   ....[25]....
        /*0344*/ 	.word	0x00001e60


	//   ....[26]....
        /*0348*/ 	.word	0x00001ed0


	//   ....[27]....
        /*034c*/ 	.word	0x00001f40


	//   ....[28]....
        /*0350*/ 	.word	0x00001fb0


	//   ....[29]....
        /*0354*/ 	.word	0x00002010


	//   ....[30]....
        /*0358*/ 	.word	0x000025b0


	//   ....[31]....
        /*035c*/ 	.word	0x00002630


	//   ....[32]....
        /*0360*/ 	.word	0x000026a0


	//   ....[33]....
        /*0364*/ 	.word	0x00002710


	//   ....[34]....
        /*0368*/ 	.word	0x00002780


	//   ....[35]....
        /*036c*/ 	.word	0x000027f0


	//   ....[36]....
        /*0370*/ 	.word	0x00002860


	//   ....[37]....
        /*0374*/ 	.word	0x000028d0


	//   ....[38]....
        /*0378*/ 	.word	0x00002940


	//   ....[39]....
        /*037c*/ 	.word	0x000029b0


	//   ....[40]....
        /*0380*/ 	.word	0x00002a20


	//   ....[41]....
        /*0384*/ 	.word	0x00002a90


	//   ....[42]....
        /*0388*/ 	.word	0x00002b00


	//   ....[43]....
        /*038c*/ 	.word	0x00002b70


	//   ....[44]....
        /*0390*/ 	.word	0x00002be0


	//   ....[45]....
        /*0394*/ 	.word	0x00002c50


	//   ....[46]....
        /*0398*/ 	.word	0x00002cc0


	//   ....[47]....
        /*039c*/ 	.word	0x00002d30


	//   ....[48]....
        /*03a0*/ 	.word	0x00002da0


	//   ....[49]....
        /*03a4*/ 	.word	0x00002e10


	//   ....[50]....
        /*03a8*/ 	.word	0x00002e80


	//   ....[51]....
        /*03ac*/ 	.word	0x00002ef0


	//   ....[52]....
        /*03b0*/ 	.word	0x00002f60


	//   ....[53]....
        /*03b4*/ 	.word	0x00002fd0


	//   ....[54]....
        /*03b8*/ 	.word	0x00003040


	//   ....[55]....
        /*03bc*/ 	.word	0x000030b0


	//   ....[56]....
        /*03c0*/ 	.word	0x00003120


	//   ....[57]....
        /*03c4*/ 	.word	0x00003190


	//   ....[58]....
        /*03c8*/ 	.word	0x00003200


	//   ....[59]....
        /*03cc*/ 	.word	0x00003260


	//   ....[60]....
        /*03d0*/ 	.word	0x00003440


	//   ....[61]....
        /*03d4*/ 	.word	0x000034e0


	//   ....[62]....
        /*03d8*/ 	.word	0x00003580


	//   ....[63]....
        /*03dc*/ 	.word	0x00003620


	//   ....[64]....
        /*03e0*/ 	.word	0x000036c0


	//   ....[65]....
        /*03e4*/ 	.word	0x00003760


	//   ....[66]....
        /*03e8*/ 	.word	0x00003800


	//   ....[67]....
        /*03ec*/ 	.word	0x000038a0


	//   ....[68]....
        /*03f0*/ 	.word	0x00003940


	//   ....[69]....
        /*03f4*/ 	.word	0x000039e0


	//   ....[70]....
        /*03f8*/ 	.word	0x00003a80


	//   ....[71]....
        /*03fc*/ 	.word	0x00003b20


	//   ....[72]....
        /*0400*/ 	.word	0x00003bc0


	//   ....[73]....
        /*0404*/ 	.word	0x00003c60


	//   ....[74]....
        /*0408*/ 	.word	0x00003d00


	//   ....[75]....
        /*040c*/ 	.word	0x00003da0


	//   ....[76]....
        /*0410*/ 	.word	0x00003e60


	//   ....[77]....
        /*0414*/ 	.word	0x00003f20


	//   ....[78]....
        /*0418*/ 	.word	0x00003fe0


	//   ....[79]....
        /*041c*/ 	.word	0x000040a0


	//   ....[80]....
        /*0420*/ 	.word	0x00004160


	//   ....[81]....
        /*0424*/ 	.word	0x00004220


	//   ....[82]....
        /*0428*/ 	.word	0x000042e0


	//   ....[83]....
        /*042c*/ 	.word	0x000043a0


	//   ....[84]....
        /*0430*/ 	.word	0x00004460


	//   ....[85]....
        /*0434*/ 	.word	0x00004520


	//   ....[86]....
        /*0438*/ 	.word	0x000045e0


	//   ....[87]....
        /*043c*/ 	.word	0x000046a0


	//   ....[88]....
        /*0440*/ 	.word	0x00004740


	//   ....[89]....
        /*0444*/ 	.word	0x000047f0


	//   ....[90]....
        /*0448*/ 	.word	0x000048a0


	//   ....[91]....
        /*044c*/ 	.word	0x00004930


	//   ....[92]....
        /*0450*/ 	.word	0x000049c0


	//   ....[93]....
        /*0454*/ 	.word	0x00004a50


	//   ....[94]....
        /*0458*/ 	.word	0x00004ae0


	//   ....[95]....
        /*045c*/ 	.word	0x00004b70


	//   ....[96]....
        /*0460*/ 	.word	0x00004c00


	//   ....[97]....
        /*0464*/ 	.word	0x00004c90


	//   ....[98]....
        /*0468*/ 	.word	0x00004d20


	//   ....[99]....
        /*046c*/ 	.word	0x00004db0


	//   ....[100]....
        /*0470*/ 	.word	0x00004e40


	//   ....[101]....
        /*0474*/ 	.word	0x00004ed0


	//   ....[102]....
        /*0478*/ 	.word	0x00004f60


	//   ....[103]....
        /*047c*/ 	.word	0x00004ff0


	//   ....[104]....
        /*0480*/ 	.word	0x00005080


	//   ....[105]....
        /*0484*/ 	.word	0x00005110


	//   ....[106]....
        /*0488*/ 	.word	0x000051b0


	//   ....[107]....
        /*048c*/ 	.word	0x00005250


	//   ....[108]....
        /*0490*/ 	.word	0x000052f0


	//   ....[109]....
        /*0494*/ 	.word	0x00005390


	//   ....[110]....
        /*0498*/ 	.word	0x00005430


	//   ....[111]....
        /*049c*/ 	.word	0x000054d0


	//   ....[112]....
        /*04a0*/ 	.word	0x00005570


	//   ....[113]....
        /*04a4*/ 	.word	0x00005610


	//   ....[114]....
        /*04a8*/ 	.word	0x000056b0


	//   ....[115]....
        /*04ac*/ 	.word	0x00005750


	//   ....[116]....
        /*04b0*/ 	.word	0x000057f0


	//   ....[117]....
        /*04b4*/ 	.word	0x00005890


	//   ....[118]....
        /*04b8*/ 	.word	0x00005920


	//   ....[119]....
        /*04bc*/ 	.word	0x000059b0


	//----- nvinfo : EIATTR_VRC_CTA_INIT_COUNT
	.align		4
.L_87:
        /*04c0*/ 	.byte	0x02, 0x4a
	.zero		1
	.zero		1


	//----- nvinfo : EIATTR_EXIT_INSTR_OFFSETS
	.align		4
        /*04c4*/ 	.byte	0x04, 0x1c
        /*04c6*/ 	.short	(.L_89 - .L_88)


	//   ....[0]....
.L_88:
        /*04c8*/ 	.word	0x00000040


	//   ....[1]....
        /*04cc*/ 	.word	0x00000070


	//   ....[2]....
        /*04d0*/ 	.word	0x000033e0


	//----- nvinfo : EIATTR_CRS_STACK_SIZE
	.align		4
.L_89:
        /*04d4*/ 	.byte	0x04, 0x1e
        /*04d6*/ 	.short	(.L_91 - .L_90)
.L_90:
        /*04d8*/ 	.word	0x00000000


	//----- nvinfo : EIATTR_CBANK_PARAM_SIZE
	.align		4
.L_91:
        /*04dc*/ 	.byte	0x03, 0x19
        /*04de*/ 	.short	0x0054


	//----- nvinfo : EIATTR_PARAM_CBANK
	.align		4
        /*04e0*/ 	.byte	0x04, 0x0a
        /*04e2*/ 	.short	(.L_93 - .L_92)
	.align		4
.L_92:
        /*04e4*/ 	.word	index@(.nv.constant0._Z26gcn_fused_kernel_optimizedPKiS0_PKfS2_S2_PfS0_iiiiiii)
        /*04e8*/ 	.short	0x0380
        /*04ea*/ 	.short	0x0054


	//----- nvinfo : EIATTR_SW_WAR
	.align		4
.L_93:
        /*04ec*/ 	.byte	0x04, 0x36
        /*04ee*/ 	.short	(.L_95 - .L_94)
.L_94:
        /*04f0*/ 	.word	0x00000008
.L_95:


//--------------------- .nv.callgraph             --------------------------
	.section	.nv.callgraph,"",@"SHT_CUDA_CALLGRAPH"
	.align	4
	.sectionentsize	8
	.align		4
        /*0000*/ 	.word	0x00000000
	.align		4
        /*0004*/ 	.word	0xffffffff
	.align		4
        /*0008*/ 	.word	0x00000000
	.align		4
        /*000c*/ 	.word	0xfffffffe
	.align		4
        /*0010*/ 	.word	0x00000000
	.align		4
        /*0014*/ 	.word	0xfffffffd
	.align		4
        /*0018*/ 	.word	0x00000000
	.align		4
        /*001c*/ 	.word	0xfffffffc


//--------------------- .text._Z35gcn_fused_kernel_backward_optimizedPKiS0_PKfS2_S2_S2_PfS3_S0_iiiiiii --------------------------
	.section	.text._Z35gcn_fused_kernel_backward_optimizedPKiS0_PKfS2_S2_S2_PfS3_S0_iiiiiii,"ax",@progbits
	.align	128
        .global         _Z35gcn_fused_kernel_backward_optimizedPKiS0_PKfS2_S2_S2_PfS3_S0_iiiiiii
        .type           _Z35gcn_fused_kernel_backward_optimizedPKiS0_PKfS2_S2_S2_PfS3_S0_iiiiiii,@function
        .size           _Z35gcn_fused_kernel_backward_optimizedPKiS0_PKfS2_S2_S2_PfS3_S0_iiiiiii,(.L_x_346 - _Z35gcn_fused_kernel_backward_optimizedPKiS0_PKfS2_S2_S2_PfS3_S0_iiiiiii)
        .other          _Z35gcn_fused_kernel_backward_optimizedPKiS0_PKfS2_S2_S2_PfS3_S0_iiiiiii,@"STO_CUDA_ENTRY STV_DEFAULT"
_Z35gcn_fused_kernel_backward_optimizedPKiS0_PKfS2_S2_S2_PfS3_S0_iiiiiii:
.text._Z35gcn_fused_kernel_backward_optimizedPKiS0_PKfS2_S2_S2_PfS3_S0_iiiiiii:
[----:B------:R-:W-:Y:S01]  /*0000*/  LDC R1, c[0x0][0x37c] ;  /* 0x0000df00ff017b82 */ /* 0x000fe20000000800 */
[----:B------:R-:W0:Y:S01]  /*0010*/  S2R R5, SR_CTAID.X ;  /* 0x0000000000057919 */ /* 0x000e220000002500 */
[----:B------:R-:W0:Y:S02]  /*0020*/  LDCU UR4, c[0x0][0x3c8] ;  /* 0x00007900ff0477ac */ /* 0x000e240008000800 */
[----:B0-----:R-:W-:-:S13]  /*0030*/  ISETP.GE.AND P0, PT, R5, UR4, PT ;  /* 0x0000000405007c0c */ /* 0x001fda000bf06270 */
[----:B------:R-:W-:Y:S05]  /*0040*/  @P0 EXIT ;  /* 0x000000000000094d */ /* 0x000fea0003800000 */
[----:B------:R-:W0:Y:S01]  /*0050*/  LDC.64 R6, c[0x0][0x3c0] ;  /* 0x0000f000ff067b82 */ /* 0x000e220000000a00 */
[----:B------:R-:W1:Y:S01]  /*0060*/  LDCU.64 UR10, c[0x0][0x358] ;  /* 0x00006b00ff0a77ac */ /* 0x000e620008000a00 */
[----:B------:R-:W2:Y:S06]  /*0070*/  LDCU.64 UR14, c[0x0][0x3d8] ;  /* 0x00007b00ff0e77ac */ /* 0x000eac0008000a00 */
[----:B------:R-:W3:Y:S01]  /*0080*/  LDC.64 R2, c[0x0][0x380] ;  /* 0x0000e000ff027b82 */ /* 0x000ee20000000a00 */
[----:B------:R-:W4:Y:S01]  /*0090*/  S2R R8, SR_TID.X ;  /* 0x0000000000087919 */ /* 0x000f220000002100 */
[----:B------:R-:W-:Y:S01]  /*00a0*/  UMOV UR4, URZ ;  /* 0x000000ff00047c82 */ /* 0x000fe20008000000 */
[----:B------:R-:W5:Y:S01]  /*00b0*/  LDCU UR18, c[0x0][0x360] ;  /* 0x00006c00ff1277ac */ /* 0x000f620008000800 */
[----:B------:R-:W5:Y:S01]  /*00c0*/  LDCU UR19, c[0x0][0x3d0] ;  /* 0x00007a00ff1377ac */ /* 0x000f620008000800 */
[----:B0-----:R-:W-:-:S06]  /*00d0*/  IMAD.WIDE.U32 R6, R5, 0x4, R6 ;  /* 0x0000000405067825 */ /* 0x001fcc00078e0006 */
[----:B-1----:R-:W5:Y:S01]  /*00e0*/  LDG.E.CONSTANT R6, desc[UR10][R6.64] ;  /* 0x0000000a06067981 */ /* 0x002f62000c1e9900 */
[----:B---3--:R-:W-:-:S05]  /*00f0*/  IMAD.WIDE.U32 R2, R5, 0x4, R2 ;  /* 0x0000000405027825 */ /* 0x008fca00078e0002 */
[----:B------:R0:W3:Y:S01]  /*0100*/  LDG.E.CONSTANT R9, desc[UR10][R2.64] ;  /* 0x0000000a02097981 */ /* 0x0000e2000c1e9900 */
[----:B--2---:R-:W1:Y:S08]  /*0110*/  I2F.U32.RP R0, UR15 ;  /* 0x0000000f00007d06 */ /* 0x004e700008209000 */
[----:B-1----:R-:W1:Y:S02]  /*0120*/  MUFU.RCP R0, R0 ;  /* 0x0000000000007308 */ /* 0x002e640000001000 */
[----:B-1----:R-:W-:-:S06]  /*0130*/  VIADD R4, R0, 0xffffffe ;  /* 0x0ffffffe00047836 */ /* 0x002fcc0000000000 */
[----:B------:R-:W1:Y:S02]  /*0140*/  F2I.FTZ.U32.TRUNC.NTZ R4, R4 ;  /* 0x0000000400047305 */ /* 0x000e64000021f000 */
[----:B-1----:R-:W-:-:S13]  /*0150*/  R2UR UR5, R4 ;  /* 0x00000000040572ca */ /* 0x002fda00000e0000 */
[----:B------:R-:W-:-:S04]  /*0160*/  UIADD3 UR6, UPT, UPT, URZ, -UR5, URZ ;  /* 0x80000005ff067290 */ /* 0x000fc8000fffe0ff */
[----:B------:R-:W-:-:S04]  /*0170*/  UIMAD UR6, UR6, UR15, URZ ;  /* 0x0000000f060672a4 */ /* 0x000fc8000f8e02ff */
[----:B------:R-:W-:-:S06]  /*0180*/  UIMAD.WIDE.U32 UR4, UR5, UR6, UR4 ;  /* 0x00000006050472a5 */ /* 0x000fcc000f8e0004 */
[----:B----4-:R-:W-:-:S04]  /*0190*/  IMAD.HI.U32 R0, R8, UR5, RZ ;  /* 0x0000000508007c27 */ /* 0x010fc8000f8e00ff */
[----:B0-----:R-:W-:-:S04]  /*01a0*/  IMAD.MOV R3, RZ, RZ, -R0 ;  /* 0x000000ffff037224 */ /* 0x001fc800078e0a00 */
[----:B------:R-:W-:Y:S01]  /*01b0*/  IMAD R2, R3, UR15, R8 ;  /* 0x0000000f03027c24 */ /* 0x000fe2000f8e0208 */
[----:B-----5:R-:W-:-:S04]  /*01c0*/  UIADD3 UR6, UPT, UPT, UR18, -0x1, UR15 ;  /* 0xffffffff12067890 */ /* 0x020fc8000fffe00f */
[----:B------:R-:W-:Y:S01]  /*01d0*/  ISETP.GE.U32.AND P0, PT, R2, UR15, PT ;  /* 0x0000000f02007c0c */ /* 0x000fe2000bf06070 */
[----:B------:R-:W-:-:S04]  /*01e0*/  UIMAD.WIDE.U32 UR4, UR5, UR6, URZ ;  /* 0x00000006050472a5 */ /* 0x000fc8000f8e00ff */
[----:B------:R-:W-:-:S04]  /*01f0*/  UIADD3 UR4, UPT, UPT, -UR5, URZ, URZ ;  /* 0x000000ff05047290 */ /* 0x000fc8000fffe1ff */
[----:B------:R-:W-:-:S04]  /*0200*/  UIMAD UR6, UR15, UR4, UR6 ;  /* 0x000000040f0672a4 */ /* 0x000fc8000f8e0206 */
[----:B------:R-:W-:Y:S01]  /*0210*/  @P0 IADD3 R2, PT, PT, R2, -UR15, RZ ;  /* 0x8000000f02020c10 */ /* 0x000fe2000fffe0ff */
[----:B------:R-:W-:Y:S01]  /*0220*/  UISETP.GE.U32.AND UP1, UPT, UR6, UR15, UPT ;  /* 0x0000000f0600728c */ /* 0x000fe2000bf26070 */
[----:B------:R-:W0:Y:S02]  /*0230*/  S2UR UR7, SR_CgaCtaId ;  /* 0x00000000000779c3 */ /* 0x000e240000008800 */
[----:B------:R-:W-:Y:S01]  /*0240*/  ISETP.GE.U32.AND P1, PT, R2, UR15, PT ;  /* 0x0000000f02007c0c */ /* 0x000fe2000bf26070 */
[----:B------:R-:W-:Y:S01]  /*0250*/  ULOP3.LUT UR4, URZ, UR15, URZ, 0x33, !UPT ;  /* 0x0000000fff047292 */ /* 0x000fe2000f8e33ff */
[----:B------:R-:W-:Y:S01]  /*0260*/  @P0 VIADD R0, R0, 0x1 ;  /* 0x0000000100000836 */ /* 0x000fe20000000000 */
[----:B------:R-:W-:-:S03]  /*0270*/  UISETP.NE.U32.AND UP0, UPT, UR15, URZ, UPT ;  /* 0x000000ff0f00728c */ /* 0x000fc6000bf05070 */
[----:B------:R-:W1:Y:S01]  /*0280*/  LDC R2, c[0x0][0x3d4] ;  /* 0x0000f500ff027b82 */ /* 0x000e620000000800 */
[----:B------:R-:W-:Y:S01]  /*0290*/  IMAD.U32 R3, RZ, RZ, UR4 ;  /* 0x00000004ff037e24 */ /* 0x000fe2000f8e00ff */
[----:B------:R-:W-:Y:S01]  /*02a0*/  @UP1 UIADD3 UR6, UPT, UPT, UR6, -UR15, URZ ;  /* 0x8000000f06061290 */ /* 0x000fe2000fffe0ff */
[----:B------:R-:W-:-:S04]  /*02b0*/  PLOP3.LUT P0, PT, PT, PT, UP0, 0x80, 0x8 ;  /* 0x000000000008781c */ /* 0x000fc80003f0f008 */
[----:B------:R-:W-:Y:S01]  /*02c0*/  @P1 IADD3 R0, PT, PT, R0, 0x1, RZ ;  /* 0x0000000100001810 */ /* 0x000fe20007ffe0ff */
[----:B------:R-:W-:-:S03]  /*02d0*/  UISETP.GE.U32.AND UP2, UPT, UR6, UR15, UPT ;  /* 0x0000000f0600728c */ /* 0x000fc6000bf46070 */
[----:B------:R-:W-:Y:S02]  /*02e0*/  SEL R4, R3, R0, !P0 ;  /* 0x0000000003047207 */ /* 0x000fe40004000000 */
[----:B------:R-:W-:Y:S01]  /*02f0*/  ISETP.GE.AND P0, PT, R8, UR14, PT ;  /* 0x0000000e08007c0c */ /* 0x000fe2000bf06270 */
[----:B------:R-:W-:Y:S01]  /*0300*/  @UP1 UIADD3 UR5, UPT, UPT, UR5, 0x1, URZ ;  /* 0x0000000105051890 */ /* 0x000fe2000fffe0ff */
[----:B------:R-:W-:Y:S01]  /*0310*/  UMOV UR6, 0x400 ;  /* 0x0000040000067882 */ /* 0x000fe20000000000 */
[----:B------:R-:W-:Y:S01]  /*0320*/  IMAD.MOV R3, RZ, RZ, -R4 ;  /* 0x000000ffff037224 */ /* 0x000fe200078e0a04 */
[----:B0-----:R-:W-:Y:S02]  /*0330*/  ULEA UR6, UR7, UR6, 0x18 ;  /* 0x0000000607067291 */ /* 0x001fe4000f8ec0ff */
[----:B------:R-:W-:Y:S01]  /*0340*/  @UP2 UIADD3 UR5, UPT, UPT, UR5, 0x1, URZ ;  /* 0x0000000105052890 */ /* 0x000fe2000fffe0ff */
[----:B------:R-:W-:Y:S01]  /*0350*/  IMAD R0, R3, UR15, R8 ;  /* 0x0000000f03007c24 */ /* 0x000fe2000f8e0208 */
[----:B------:R-:W-:Y:S01]  /*0360*/  ULEA UR7, UR14, UR6, 0x2 ;  /* 0x000000060e077291 */ /* 0x000fe2000f8e10ff */
[----:B------:R-:W-:Y:S01]  /*0370*/  BSSY.RECONVERGENT B0, `(.L_x_0) ;  /* 0x000000e000007945 */ /* 0x000fe20003800200 */
[----:B------:R-:W-:-:S02]  /*0380*/  UIMAD UR12, UR14, UR19, URZ ;  /* 0x000000130e0c72a4 */ /* 0x000fc4000f8e02ff */
[----:B------:R-:W-:Y:S01]  /*0390*/  USEL UR6, UR4, UR5, !UP0 ;  /* 0x0000000504067287 */ /* 0x000fe2000c000000 */
[----:B-1----:R-:W-:Y:S02]  /*03a0*/  ISETP.GE.AND P1, PT, R2, 0x1, PT ;  /* 0x000000010200780c */ /* 0x002fe40003f26270 */
[----:B------:R-:W-:Y:S02]  /*03b0*/  R2UR UR13, R6 ;  /* 0x00000000060d72ca */ /* 0x000fe400000e0000 */
[----:B---3--:R-:W-:Y:S01]  /*03c0*/  R2UR UR9, R9 ;  /* 0x00000000090972ca */ /* 0x008fe200000e0000 */
[----:B------:R-:W-:-:S14]  /*03d0*/  @P0 BRA `(.L_x_1) ;  /* 0x00000000001c0947 */ /* 0x000fdc0003800000 */
[----:B------:R-:W-:-:S07]  /*03e0*/  IMAD.MOV.U32 R2, RZ, RZ, R8 ;  /* 0x000000ffff027224 */ /* 0x000fce00078e0008 */
.L_x_2:
[C---:B------:R-:W-:Y:S01]  /*03f0*/  IADD3 R3, PT, PT, R2.reuse, UR12, RZ ;  /* 0x0000000c02037c10 */ /* 0x040fe2000fffe0ff */
[----:B------:R-:W-:-:S03]  /*0400*/  VIADD R2, R2, UR18 ;  /* 0x0000001202027c36 */ /* 0x000fc60008000000 */
[----:B------:R-:W-:Y:S02]  /*0410*/  LEA R3, R3, UR7, 0x2 ;  /* 0x0000000703037c11 */ /* 0x000fe4000f8e10ff */
[----:B------:R-:W-:-:S03]  /*0420*/  ISETP.GE.AND P0, PT, R2, UR14, PT ;  /* 0x0000000e02007c0c */ /* 0x000fc6000bf06270 */
[----:B------:R0:W-:Y:S10]  /*0430*/  STS [R3], RZ ;  /* 0x000000ff03007388 */ /* 0x0001f40000000800 */
[----:B0-----:R-:W-:Y:S05]  /*0440*/  @!P0 BRA `(.L_x_2) ;  /* 0xfffffffc00e88947 */ /* 0x001fea000383ffff */
.L_x_1:
[----:B------:R-:W-:Y:S05]  /*0450*/  BSYNC.RECONVERGENT B0 ;  /* 0x0000000000007941 */ /* 0x000fea0003800200 */
.L_x_0:
[----:B------:R-:W-:Y:S05]  /*0460*/  @!P1 EXIT ;  /* 0x000000000000994d */ /* 0x000fea0003800000 */
[----:B------:R-:W-:Y:S01]  /*0470*/  VIADD R0, R0, UR9 ;  /* 0x0000000900007c36 */ /* 0x000fe20008000000 */
[----:B------:R-:W-:Y:S02]  /*0480*/  UIADD3 UR14, UPT, UPT, UR9, UR13, URZ ;  /* 0x0000000d090e7290 */ /* 0x000fe4000fffe0ff */
[----:B------:R-:W-:Y:S02]  /*0490*/  ULOP3.LUT UR15, UR19, 0x7, URZ, 0xc0, !UPT ;  /* 0x00000007130f7892 */ /* 0x000fe4000f8ec0ff */
[----:B------:R-:W-:Y:S02]  /*04a0*/  ULOP3.LUT UR16, UR19, 0x3, URZ, 0xc0, !UPT ;  /* 0x0000000313107892 */ /* 0x000fe4000f8ec0ff */
[----:B------:R-:W-:Y:S02]  /*04b0*/  ULOP3.LUT UR8, UR19, 0x7ffffff8, URZ, 0xc0, !UPT ;  /* 0x7ffffff813087892 */ /* 0x000fe4000f8ec0ff */
[----:B------:R-:W-:Y:S01]  /*04c0*/  ULOP3.LUT UR17, UR19, 0x1, URZ, 0xc0, !UPT ;  /* 0x0000000113117892 */ /* 0x000fe2000f8ec0ff */
[----:B------:R-:W-:-:S11]  /*04d0*/  UMOV UR4, URZ ;  /* 0x000000ff00047c82 */ /* 0x000fd60008000000 */
.L_x_52:
[----:B--2---:R-:W0:Y:S01]  /*04e0*/  LDC R2, c[0x0][0x3d4] ;  /* 0x0000f500ff027b82 */ /* 0x004e220000000800 */
[----:B------:R-:W1:Y:S01]  /*04f0*/  S2R R10, SR_TID.X ;  /* 0x00000000000a7919 */ /* 0x000e620000002100 */
[----:B------:R-:W-:Y:S01]  /*0500*/  UIADD3 UR5, UPT, UPT, -UR4, URZ, URZ ;  /* 0x000000ff04057290 */ /* 0x000fe2000fffe1ff */
[----:B------:R-:W-:Y:S05]  /*0510*/  BSSY.RECONVERGENT B0, `(.L_x_3) ;  /* 0x0000019000007945 */ /* 0x000fea0003800200 */
[----:B------:R-:W0:Y:S02]  /*0520*/  LDC R3, c[0x0][0x3d8] ;  /* 0x0000f600ff037b82 */ /* 0x000e240000000800 */
[----:B0-----:R-:W-:-:S04]  /*0530*/  VIADDMNMX R2, R2, UR5, R3, PT ;  /* 0x0000000502027c46 */ /* 0x001fc8000b800103 */
[----:B------:R-:W-:-:S13]  /*0540*/  R2UR UR19, R2 ;  /* 0x00000000021372ca */ /* 0x000fda00000e0000 */
[----:B-1----:R-:W-:-:S13]  /*0550*/  ISETP.GE.AND P0, PT, R10, UR19, PT ;  /* 0x000000130a007c0c */ /* 0x002fda000bf06270 */
[----:B---345:R-:W-:Y:S05]  /*0560*/  @P0 BRA `(.L_x_4) ;  /* 0x00000000004c0947 */ /* 0x038fea0003800000 */
[----:B------:R-:W0:Y:S01]  /*0570*/  LDC R11, c[0x0][0x3d4] ;  /* 0x0000f500ff0b7b82 */ /* 0x000e220000000800 */
[----:B------:R-:W-:-:S07]  /*0580*/  MOV R8, R10 ;  /* 0x0000000a00087202 */ /* 0x000fce0000000f00 */
[----:B------:R-:W1:Y:S02]  /*0590*/  LDC.64 R6, c[0x0][0x3a8] ;  /* 0x0000ea00ff067b82 */ /* 0x000e640000000a00 */
.L_x_7:
[----:B0-----:R-:W-:Y:S01]  /*05a0*/  VIADD R2, R8, UR4 ;  /* 0x0000000408027c36 */ /* 0x001fe20008000000 */
[----:B------:R-:W-:Y:S04]  /*05b0*/  BSSY.RECONVERGENT B1, `(.L_x_5) ;  /* 0x000000b000017945 */ /* 0x000fe80003800200 */
[----:B0-----:R-:W-:-:S13]  /*05c0*/  ISETP.GE.AND P0, PT, R2, R11, PT ;  /* 0x0000000b0200720c */ /* 0x001fda0003f06270 */
[----:B------:R-:W-:Y:S05]  /*05d0*/  @P0 BRA `(.L_x_6) ;  /* 0x0000000000200947 */ /* 0x000fea0003800000 */
[----:B------:R-:W-:-:S04]  /*05e0*/  IMAD R3, R5, R11, R2 ;  /* 0x0000000b05037224 */ /* 0x000fc800078e0202 */
[----:B-1----:R-:W-:-:S06]  /*05f0*/  IMAD.WIDE R2, R3, 0x4, R6 ;  /* 0x0000000403027825 */ /* 0x002fcc00078e0206 */
[----:B------:R-:W2:Y:S01]  /*0600*/  LDG.E.CONSTANT R2, desc[UR10][R2.64] ;  /* 0x0000000a02027981 */ /* 0x000ea2000c1e9900 */
[----:B------:R-:W0:Y:S01]  /*0610*/  S2UR UR9, SR_CgaCtaId ;  /* 0x00000000000979c3 */ /* 0x000e220000008800 */
[----:B------:R-:W-:Y:S02]  /*0620*/  UMOV UR5, 0x400 ;  /* 0x0000040000057882 */ /* 0x000fe40000000000 */
[----:B0-----:R-:W-:-:S06]  /*0630*/  ULEA UR5, UR9, UR5, 0x18 ;  /* 0x0000000509057291 */ /* 0x001fcc000f8ec0ff */
[----:B------:R-:W-:-:S05]  /*0640*/  LEA R9, R8, UR5, 0x2 ;  /* 0x0000000508097c11 */ /* 0x000fca000f8e10ff */
[----:B--2---:R0:W-:Y:S02]  /*0650*/  STS [R9], R2 ;  /* 0x0000000209007388 */ /* 0x0041e40000000800 */
.L_x_6:
[----:B------:R-:W-:Y:S05]  /*0660*/  BSYNC.RECONVERGENT B1 ;  /* 0x0000000000017941 */ /* 0x000fea0003800200 */
.L_x_5:
[----:B------:R-:W-:-:S05]  /*0670*/  VIADD R8, R8, UR18 ;  /* 0x0000001208087c36 */ /* 0x000fca0008000000 */
[----:B------:R-:W-:-:S13]  /*0680*/  ISETP.GE.AND P0, PT, R8, UR19, PT ;  /* 0x0000001308007c0c */ /* 0x000fda000bf06270 */
[----:B------:R-:W-:Y:S05]  /*0690*/  @!P0 BRA `(.L_x_7) ;  /* 0xfffffffc00c08947 */ /* 0x000fea000383ffff */
.L_x_4:
[----:B------:R-:W-:Y:S05]  /*06a0*/  BSYNC.RECONVERGENT B0 ;  /* 0x0000000000007941 */ /* 0x000fea0003800200 */
.L_x_3:
[----:B-1----:R-:W1:Y:S01]  /*06b0*/  LDC R6, c[0x0][0x3d0] ;  /* 0x0000f400ff067b82 */ /* 0x002e620000000800 */
[----:B------:R-:W-:Y:S01]  /*06c0*/  ISETP.GE.AND P0, PT, R10, UR12, PT ;  /* 0x0000000c0a007c0c */ /* 0x000fe2000bf06270 */
[----:B------:R-:W-:-:S12]  /*06d0*/  BSSY.RECONVERGENT B0, `(.L_x_8) ;  /* 0x0000008000007945 */ /* 0x000fd80003800200 */
[----:B------:R-:W-:Y:S05]  /*06e0*/  @P0 BRA `(.L_x_9) ;  /* 0x0000000000180947 */ /* 0x000fea0003800000 */
[----:B0-----:R-:W-:-:S07]  /*06f0*/  MOV R2, R10 ;  /* 0x0000000a00027202 */ /* 0x001fce0000000f00 */
.L_x_10:
[C---:B------:R-:W-:Y:S01]  /*0700*/  LEA R3, R2.reuse, UR7, 0x2 ;  /* 0x0000000702037c11 */ /* 0x040fe2000f8e10ff */
[----:B------:R-:W-:-:S04]  /*0710*/  VIADD R2, R2, UR18 ;  /* 0x0000001202027c36 */ /* 0x000fc80008000000 */
[----:B------:R2:W-:Y:S01]  /*0720*/  STS [R3], RZ ;  /* 0x000000ff03007388 */ /* 0x0005e20000000800 */
[----:B------:R-:W-:-:S13]  /*0730*/  ISETP.GE.AND P0, PT, R2, UR12, PT ;  /* 0x0000000c02007c0c */ /* 0x000fda000bf06270 */
[----:B--2---:R-:W-:Y:S05]  /*0740*/  @!P0 BRA `(.L_x_10) ;  /* 0xfffffffc00ec8947 */ /* 0x004fea000383ffff */
.L_x_9:
[----:B------:R-:W-:Y:S05]  /*0750*/  BSYNC.RECONVERGENT B0 ;  /* 0x0000000000007941 */ /* 0x000fea0003800200 */
.L_x_8:
[----:B------:R-:W2:Y:S01]  /*0760*/  LDCU UR5, c[0x0][0x3dc] ;  /* 0x00007b80ff0577ac */ /* 0x000ea20008000800 */
[----:B------:R-:W-:Y:S01]  /*0770*/  IADD3 R3, PT, PT, -R4, RZ, RZ ;  /* 0x000000ff04037210 */ /* 0x000fe20007ffe1ff */
[----:B------:R-:W-:Y:S01]  /*0780*/  BSSY.RECONVERGENT B0, `(.L_x_11) ;  /* 0x00000dd000007945 */ /* 0x000fe20003800200 */
[----:B------:R-:W-:Y:S01]  /*0790*/  BAR.SYNC.DEFER_BLOCKING 0x0 ;  /* 0x0000000000007b1d */ /* 0x000fe20000010000 */
[----:B-1----:R-:W-:Y:S02]  /*07a0*/  ISETP.GE.AND P0, PT, R6, 0x1, PT ;  /* 0x000000010600780c */ /* 0x002fe40003f06270 */
[----:B--2---:R-:W-:-:S05]  /*07b0*/  IMAD R3, R3, UR5, R10 ;  /* 0x0000000503037c24 */ /* 0x004fca000f8e020a */
[----:B------:R-:W-:-:S13]  /*07c0*/  ISETP.GE.OR P0, PT, R3, UR13, !P0 ;  /* 0x0000000d03007c0c */ /* 0x000fda000c706670 */
[----:B------:R-:W-:Y:S05]  /*07d0*/  @P0 BRA `(.L_x_12) ;  /* 0x0000000c005c0947 */ /* 0x000fea0003800000 */
[----:B0-----:R-:W0:Y:S01]  /*07e0*/  LDC.64 R2, c[0x0][0x380] ;  /* 0x0000e000ff027b82 */ /* 0x001e220000000a00 */
[----:B------:R-:W1:Y:S01]  /*07f0*/  LDCU UR5, c[0x0][0x3e0] ;  /* 0x00007c00ff0577ac */ /* 0x000e620008000800 */
[----:B0-----:R-:W-:-:S06]  /*0800*/  IMAD.WIDE.U32 R2, R5, 0x4, R2 ;  /* 0x0000000405027825 */ /* 0x001fcc00078e0002 */
[----:B------:R-:W1:Y:S01]  /*0810*/  LDG.E.CONSTANT R2, desc[UR10][R2.64+0x4] ;  /* 0x0000040a02027981 */ /* 0x000e62000c1e9900 */
[----:B------:R-:W-:Y:S01]  /*0820*/  IMAD.MOV.U32 R6, RZ, RZ, R0 ;  /* 0x000000ffff067224 */ /* 0x000fe200078e0000 */
[----:B-1----:R-:W-:-:S07]  /*0830*/  VIMNMX R7, PT, PT, R2, UR5, PT ;  /* 0x0000000502077c48 */ /* 0x002fce000bfe0100 */
.L_x_22:
[----:B------:R-:W-:Y:S01]  /*0840*/  ISETP.GE.AND P0, PT, R6, R7, PT ;  /* 0x000000070600720c */ /* 0x000fe20003f06270 */
[----:B------:R-:W-:-:S12]  /*0850*/  BSSY.RECONVERGENT B1, `(.L_x_13) ;  /* 0x00000cb000017945 */ /* 0x000fd80003800200 */
[----:B0123-5:R-:W-:Y:S05]  /*0860*/  @P0 BRA `(.L_x_14) ;  /* 0x0000000c00240947 */ /* 0x02ffea0003800000 */
[----:B------:R-:W0:Y:S01]  /*0870*/  LDC.64 R2, c[0x0][0x388] ;  /* 0x0000e200ff027b82 */ /* 0x000e220000000a00 */
[----:B------:R-:W1:Y:S01]  /*0880*/  LDCU UR5, c[0x0][0x3c8] ;  /* 0x00007900ff0577ac */ /* 0x000e620008000800 */
[----:B0-----:R-:W-:-:S05]  /*0890*/  IMAD.WIDE R2, R6, 0x4, R2 ;  /* 0x0000000406027825 */ /* 0x001fca00078e0202 */
[----:B------:R-:W1:Y:S01]  /*08a0*/  LDG.E.CONSTANT R10, desc[UR10][R2.64] ;  /* 0x0000000a020a7981 */ /* 0x000e62000c1e9900 */
[----:B------:R-:W-:-:S04]  /*08b0*/  ISETP.GE.AND P0, PT, R4, UR19, PT ;  /* 0x0000001304007c0c */ /* 0x000fc8000bf06270 */
[----:B-1----:R-:W-:-:S13]  /*08c0*/  ISETP.GE.OR P0, PT, R10, UR5, P0 ;  /* 0x000000050a007c0c */ /* 0x002fda0008706670 */
[----:B------:R-:W-:Y:S05]  /*08d0*/  @P0 BRA `(.L_x_14) ;  /* 0x0000000c00080947 */ /* 0x000fea0003800000 */
[----:B------:R-:W0:Y:S01]  /*08e0*/  LDC.64 R2, c[0x0][0x390] ;  /* 0x0000e400ff027b82 */ /* 0x000e220000000a00 */
[----:B------:R-:W1:Y:S01]  /*08f0*/  LDCU UR5, c[0x0][0x3cc] ;  /* 0x00007980ff0577ac */ /* 0x000e620008000800 */
[----:B0-----:R-:W-:-:S05]  /*0900*/  IMAD.WIDE R2, R6, 0x4, R2 ;  /* 0x0000000406027825 */ /* 0x001fca00078e0202 */
[----:B------:R0:W5:Y:S01]  /*0910*/  LDG.E.CONSTANT R8, desc[UR10][R2.64] ;  /* 0x0000000a02087981 */ /* 0x000162000c1e9900 */
[----:B------:R-:W-:Y:S01]  /*0920*/  MOV R9, R4 ;  /* 0x0000000400097202 */ /* 0x000fe20000000f00 */
[----:B-1----:R-:W-:-:S07]  /*0930*/  IMAD R10, R10, UR5, RZ ;  /* 0x000000050a0a7c24 */ /* 0x002fce000f8e02ff */
.L_x_21:
[----:B-1----:R-:W1:Y:S01]  /*0940*/  LDCU UR5, c[0x0][0x3d4] ;  /* 0x00007a80ff0577ac */ /* 0x002e620008000800 */
[----:B0-----:R-:W-:Y:S01]  /*0950*/  VIADD R2, R9, UR4 ;  /* 0x0000000409027c36 */ /* 0x001fe20008000000 */
[----:B------:R-:W-:Y:S04]  /*0960*/  BSSY.RECONVERGENT B2, `(.L_x_15) ;  /* 0x00000b6000027945 */ /* 0x000fe80003800200 */
[----:B-1----:R-:W-:-:S13]  /*0970*/  ISETP.GE.AND P0, PT, R2, UR5, PT ;  /* 0x0000000502007c0c */ /* 0x002fda000bf06270 */
[----:B--23--:R-:W-:Y:S05]  /*0980*/  @P0 BRA `(.L_x_16) ;  /* 0x0000000800cc0947 */ /* 0x00cfea0003800000 */
[----:B------:R-:W0:Y:S01]  /*0990*/  S2UR UR9, SR_CgaCtaId ;  /* 0x00000000000979c3 */ /* 0x000e220000008800 */
[----:B------:R-:W-:Y:S01]  /*09a0*/  UMOV UR5, 0x400 ;  /* 0x0000040000057882 */ /* 0x000fe20000000000 */
[----:B------:R-:W-:Y:S01]  /*09b0*/  HFMA2 R3, -RZ, RZ, 0, 0 ;  /* 0x00000000ff037431 */ /* 0x000fe200000001ff */
[----:B0-----:R-:W-:-:S06]  /*09c0*/  ULEA UR5, UR9, UR5, 0x18 ;  /* 0x0000000509057291 */ /* 0x001fcc000f8ec0ff */
[----:B------:R-:W-:-:S05]  /*09d0*/  LEA R2, R9, UR5, 0x2 ;  /* 0x0000000509027c11 */ /* 0x000fca000f8e10ff */
[----:B------:R-:W0:Y:S01]  /*09e0*/  LDS R11, [R2] ;  /* 0x00000000020b7984 */ /* 0x000e220000000800 */
[----:B------:R-:W1:Y:S02]  /*09f0*/  LDCU UR5, c[0x0][0x3d0] ;  /* 0x00007a00ff0577ac */ /* 0x000e640008000800 */
[----:B-1----:R-:W-:Y:S01]  /*0a00*/  UISETP.GE.U32.AND UP0, UPT, UR5, 0x8, UPT ;  /* 0x000000080500788c */ /* 0x002fe2000bf06070 */
[----:B0----5:R-:W-:-:S08]  /*0a10*/  FMUL R11, R8, R11 ;  /* 0x0000000b080b7220 */ /* 0x021fd00000400000 */
[----:B------:R-:W-:Y:S05]  /*0a20*/  BRA.U !UP0, `(.L_x_17) ;  /* 0x0000000508547547 */ /* 0x000fea000b800000 */
[----:B------:R-:W0:Y:S01]  /*0a30*/  LDC.64 R2, c[0x0][0x398] ;  /* 0x0000e600ff027b82 */ /* 0x000e220000000a00 */
[C---:B------:R-:W-:Y:S01]  /*0a40*/  IMAD.SHL.U32 R12, R9.reuse, 0x4, RZ ;  /* 0x00000004090c7824 */ /* 0x040fe200078e00ff */
[----:B------:R-:W-:Y:S01]  /*0a50*/  MOV R13, UR19 ;  /* 0x00000013000d7c02 */ /* 0x000fe20008000f00 */
[--C-:B------:R-:W-:Y:S01]  /*0a60*/  IMAD.MOV.U32 R14, RZ, RZ, R9.reuse ;  /* 0x000000ffff0e7224 */ /* 0x100fe200078e0009 */
[----:B------:R-:W-:Y:S01]  /*0a70*/  IADD3 R15, PT, PT, R9, UR19, RZ ;  /* 0x00000013090f7c10 */ /* 0x000fe2000fffe0ff */
[----:B------:R-:W-:Y:S01]  /*0a80*/  UIADD3 UR9, UPT, UPT, -UR8, URZ, URZ ;  /* 0x000000ff08097290 */ /* 0x000fe2000fffe1ff */
[----:B------:R-:W-:Y:S01]  /*0a90*/  MOV R19, R10 ;  /* 0x0000000a00137202 */ /* 0x000fe20000000f00 */
[C-C-:B------:R-:W-:Y:S01]  /*0aa0*/  IMAD R17, R13.reuse, 0x1c, R12.reuse ;  /* 0x0000001c0d117824 */ /* 0x140fe200078e020c */
[CC--:B------:R-:W-:Y:S01]  /*0ab0*/  LEA R21, R13.reuse, R12.reuse, 0x3 ;  /* 0x0000000c0d157211 */ /* 0x0c0fe200078e18ff */
[C-C-:B------:R-:W-:Y:S01]  /*0ac0*/  IMAD R30, R13.reuse, 0x7, R9.reuse ;  /* 0x000000070d1e7824 */ /* 0x140fe200078e0209 */
[C---:B------:R-:W-:Y:S01]  /*0ad0*/  LEA R25, R13.reuse, R12, 0x4 ;  /* 0x0000000c0d197211 */ /* 0x040fe200078e20ff */
[C---:B------:R-:W-:Y:S01]  /*0ae0*/  IMAD R20, R13.reuse, 0x18, R12 ;  /* 0x000000180d147824 */ /* 0x040fe200078e020c */
[----:B------:R-:W-:Y:S01]  /*0af0*/  UMOV UR5, UR7 ;  /* 0x0000000700057c82 */ /* 0x000fe20008000000 */
[----:B------:R-:W-:-:S02]  /*0b00*/  IMAD R18, R13, 0x2, R9 ;  /* 0x000000020d127824 */ /* 0x000fc400078e0209 */
[C-C-:B------:R-:W-:Y:S02]  /*0b10*/  IMAD R22, R13.reuse, 0x3, R9.reuse ;  /* 0x000000030d167824 */ /* 0x140fe400078e0209 */
[C-C-:B------:R-:W-:Y:S02]  /*0b20*/  IMAD R23, R13.reuse, 0xc, R12.reuse ;  /* 0x0000000c0d177824 */ /* 0x140fe400078e020c */
[C-C-:B------:R-:W-:Y:S02]  /*0b30*/  IMAD R24, R13.reuse, 0x4, R9.reuse ;  /* 0x000000040d187824 */ /* 0x140fe400078e0209 */
[C---:B------:R-:W-:Y:S02]  /*0b40*/  IMAD R26, R13.reuse, 0x5, R9 ;  /* 0x000000050d1a7824 */ /* 0x040fe400078e0209 */
[----:B------:R-:W-:Y:S02]  /*0b50*/  IMAD R27, R13, 0x14, R12 ;  /* 0x000000140d1b7824 */ /* 0x000fe400078e020c */
[----:B0-----:R-:W-:-:S04]  /*0b60*/  IMAD.WIDE R2, R10, 0x4, R2 ;  /* 0x000000040a027825 */ /* 0x001fc800078e0202 */
[----:B------:R-:W-:Y:S01]  /*0b70*/  IMAD R28, R13, 0x6, R9 ;  /* 0x000000060d1c7824 */ /* 0x000fe200078e0209 */
[----:B------:R-:W-:Y:S01]  /*0b80*/  IADD3 R29, P0, PT, R2, 0x10, RZ ;  /* 0x00000010021d7810 */ /* 0x000fe20007f1e0ff */
[----:B------:R-:W-:-:S04]  /*0b90*/  IMAD.MOV.U32 R16, RZ, RZ, R15 ;  /* 0x000000ffff107224 */ /* 0x000fc800078e000f */
[----:B------:R-:W-:-:S08]  /*0ba0*/  IMAD.X R34, RZ, RZ, R3, P0 ;  /* 0x000000ffff227224 */ /* 0x000fd000000e0603 */
.L_x_18:
[----:B------:R-:W-:-:S13]  /*0bb0*/  ISETP.GE.AND P1, PT, R14, UR12, PT ;  /* 0x0000000c0e007c0c */ /* 0x000fda000bf26270 */
[----:B0-----:R-:W0:Y:S02]  /*0bc0*/  @!P1 LDC.64 R2, c[0x0][0x398] ;  /* 0x0000e600ff029b82 */ /* 0x001e240000000a00 */
[----:B0-----:R-:W-:-:S05]  /*0bd0*/  @!P1 IMAD.WIDE R2, R19, 0x4, R2 ;  /* 0x0000000413029825 */ /* 0x001fca00078e0202 */
[----:B------:R0:W2:Y:S01]  /*0be0*/  @!P1 LDG.E.CONSTANT R36, desc[UR10][R2.64] ;  /* 0x0000000a02249981 */ /* 0x0000a2000c1e9900 */
[----:B------:R-:W-:Y:S02]  /*0bf0*/  ISETP.GE.AND P2, PT, R16, UR12, PT ;  /* 0x0000000c10007c0c */ /* 0x000fe4000bf46270 */
[----:B0-----:R-:W-:Y:S01]  /*0c00*/  MOV R2, R29 ;  /* 0x0000001d00027202 */ /* 0x001fe20000000f00 */
[----:B------:R-:W-:Y:S01]  /*0c10*/  IMAD.MOV.U32 R3, RZ, RZ, R34 ;  /* 0x000000ffff037224 */ /* 0x000fe200078e0022 */
[----:B------:R-:W-:Y:S01]  /*0c20*/  ISETP.GE.AND P3, PT, R18, UR12, PT ;  /* 0x0000000c12007c0c */ /* 0x000fe2000bf66270 */
[----:B------:R-:W2:Y:S08]  /*0c30*/  @!P1 LDS R29, [R12+UR5] ;  /* 0x000000050c1d9984 */ /* 0x000eb00008000800 */
[----:B------:R-:W3:Y:S04]  /*0c40*/  @!P2 LDG.E.CONSTANT R33, desc[UR10][R2.64+-0xc] ;  /* 0xfffff40a0221a981 */ /* 0x000ee8000c1e9900 */
[----:B------:R-:W4:Y:S01]  /*0c50*/  @!P3 LDG.E.CONSTANT R34, desc[UR10][R2.64+-0x8] ;  /* 0xfffff80a0222b981 */ /* 0x000f22000c1e9900 */
[----:B------:R-:W-:-:S13]  /*0c60*/  ISETP.GE.AND P0, PT, R22, UR12, PT ;  /* 0x0000000c16007c0c */ /* 0x000fda000bf06270 */
[----:B------:R-:W5:Y:S01]  /*0c70*/  @!P0 LDG.E.CONSTANT R32, desc[UR10][R2.64+-0x4] ;  /* 0xfffffc0a02208981 */ /* 0x000f62000c1e9900 */
[----:B------:R-:W-:Y:S02]  /*0c80*/  @!P2 LEA R35, R15, UR5, 0x2 ;  /* 0x000000050f23ac11 */ /* 0x000fe4000f8e10ff */
[----:B------:R-:W-:Y:S01]  /*0c90*/  ISETP.GE.AND P4, PT, R26, UR12, PT ;  /* 0x0000000c1a007c0c */ /* 0x000fe2000bf86270 */
[----:B--2---:R-:W-:-:S12]  /*0ca0*/  @!P1 FFMA R31, R11, R36, R29 ;  /* 0x000000240b1f9223 */ /* 0x004fd8000000001d */
[----:B------:R-:W2:Y:S04]  /*0cb0*/  @!P4 LDG.E.CONSTANT R29, desc[UR10][R2.64+0x4] ;  /* 0x0000040a021dc981 */ /* 0x000ea8000c1e9900 */
[----:B------:R-:W-:Y:S01]  /*0cc0*/  @!P1 STS [R12+UR5], R31 ;  /* 0x0000001f0c009988 */ /* 0x000fe20008000805 */
[----:B------:R-:W-:-:S03]  /*0cd0*/  ISETP.GE.AND P1, PT, R24, UR12, PT ;  /* 0x0000000c18007c0c */ /* 0x000fc6000bf26270 */
[----:B------:R-:W3:Y:S02]  /*0ce0*/  @!P2 LDS R36, [R35] ;  /* 0x000000002324a984 */ /* 0x000ee40000000800 */
[----:B---3--:R-:W-:-:S08]  /*0cf0*/  @!P2 FFMA R33, R11, R33, R36 ;  /* 0x000000210b21a223 */ /* 0x008fd00000000024 */
[----:B------:R-:W3:Y:S04]  /*0d00*/  @!P1 LDG.E.CONSTANT R36, desc[UR10][R2.64] ;  /* 0x0000000a02249981 */ /* 0x000ee8000c1e9900 */
[----:B------:R-:W-:Y:S04]  /*0d10*/  @!P2 STS [R35], R33 ;  /* 0x000000212300a388 */ /* 0x000fe80000000800 */
[----:B------:R-:W4:Y:S01]  /*0d20*/  @!P3 LDS R37, [R21+UR5] ;  /* 0x000000051525b984 */ /* 0x000f220008000800 */
[----:B------:R-:W-:Y:S01]  /*0d30*/  ISETP.GE.AND P2, PT, R28, UR12, PT ;  /* 0x0000000c1c007c0c */ /* 0x000fe2000bf46270 */
[----:B----4-:R-:W-:-:S12]  /*0d40*/  @!P3 FFMA R37, R11, R34, R37 ;  /* 0x000000220b25b223 */ /* 0x010fd80000000025 */
[----:B------:R-:W4:Y:S04]  /*0d50*/  @!P2 LDG.E.CONSTANT R34, desc[UR10][R2.64+0x8] ;  /* 0x0000080a0222a981 */ /* 0x000f28000c1e9900 */
[----:B------:R-:W-:Y:S04]  /*0d60*/  @!P3 STS [R21+UR5], R37 ;  /* 0x000000251500b988 */ /* 0x000fe80008000805 */
[----:B------:R-:W5:Y:S01]  /*0d70*/  @!P0 LDS R31, [R23+UR5] ;  /* 0x00000005171f8984 */ /* 0x000f620008000800 */
[----:B------:R-:W-:Y:S01]  /*0d80*/  ISETP.GE.AND P3, PT, R30, UR12, PT ;  /* 0x0000000c1e007c0c */ /* 0x000fe2000bf66270 */
[----:B-----5:R-:W-:-:S12]  /*0d90*/  @!P0 FFMA R31, R11, R32, R31 ;  /* 0x000000200b1f8223 */ /* 0x020fd8000000001f */
[----:B------:R-:W5:Y:S04]  /*0da0*/  @!P3 LDG.E.CONSTANT R32, desc[UR10][R2.64+0xc] ;  /* 0x00000c0a0220b981 */ /* 0x000f68000c1e9900 */
[----:B------:R-:W-:Y:S04]  /*0db0*/  @!P0 STS [R23+UR5], R31 ;  /* 0x0000001f17008988 */ /* 0x000fe80008000805 */
[----:B------:R-:W3:Y:S01]  /*0dc0*/  @!P1 LDS R33, [R25+UR5] ;  /* 0x0000000519219984 */ /* 0x000ee20008000800 */
[----:B------:R-:W-:-:S04]  /*0dd0*/  UIADD3 UR9, UPT, UPT, UR9, 0x8, URZ ;  /* 0x0000000809097890 */ /* 0x000fc8000fffe0ff */
[----:B------:R-:W-:Y:S01]  /*0de0*/  UISETP.NE.AND UP0, UPT, UR9, URZ, UPT ;  /* 0x000000ff0900728c */ /* 0x000fe2000bf05270 */
[C---:B------:R-:W-:Y:S01]  /*0df0*/  IMAD R14, R13.reuse, 0x8, R14 ;  /* 0x000000080d0e7824 */ /* 0x040fe200078e020e */
[C---:B------:R-:W-:Y:S01]  /*0e00*/  LEA R16, R13.reuse, R16, 0x3 ;  /* 0x000000100d107211 */ /* 0x040fe200078e18ff */
[C---:B------:R-:W-:Y:S01]  /*0e10*/  IMAD R18, R13.reuse, 0x8, R18 ;  /* 0x000000080d127824 */ /* 0x040fe200078e0212 */
[C---:B------:R-:W-:Y:S01]  /*0e20*/  LEA R22, R13.reuse, R22, 0x3 ;  /* 0x000000160d167211 */ /* 0x040fe200078e18ff */
[C---:B------:R-:W-:Y:S01]  /*0e30*/  IMAD R24, R13.reuse, 0x8, R24 ;  /* 0x000000080d187824 */ /* 0x040fe200078e0218 */
[C---:B------:R-:W-:Y:S01]  /*0e40*/  LEA R26, R13.reuse, R26, 0x3 ;  /* 0x0000001a0d1a7211 */ /* 0x040fe200078e18ff */
[C---:B------:R-:W-:Y:S01]  /*0e50*/  IMAD R28, R13.reuse, 0x8, R28 ;  /* 0x000000080d1c7824 */ /* 0x040fe200078e021c */
[----:B------:R-:W-:Y:S01]  /*0e60*/  LEA R30, R13, R30, 0x3 ;  /* 0x0000001e0d1e7211 */ /* 0x000fe200078e18ff */
[----:B------:R-:W-:Y:S02]  /*0e70*/  VIADD R19, R19, 0x8 ;  /* 0x0000000813137836 */ /* 0x000fe40000000000 */
[----:B---3--:R-:W-:-:S05]  /*0e80*/  @!P1 FFMA R36, R11, R36, R33 ;  /* 0x000000240b249223 */ /* 0x008fca0000000021 */
[----:B------:R-:W-:Y:S04]  /*0e90*/  @!P1 STS [R25+UR5], R36 ;  /* 0x0000002419009988 */ /* 0x000fe80008000805 */
[----:B------:R-:W2:Y:S02]  /*0ea0*/  @!P4 LDS R33, [R27+UR5] ;  /* 0x000000051b21c984 */ /* 0x000ea40008000800 */
[----:B--2---:R-:W-:-:S05]  /*0eb0*/  @!P4 FFMA R33, R11, R29, R33 ;  /* 0x0000001d0b21c223 */ /* 0x004fca0000000021 */
[----:B------:R-:W-:Y:S04]  /*0ec0*/  @!P4 STS [R27+UR5], R33 ;  /* 0x000000211b00c988 */ /* 0x000fe80008000805 */
[----:B------:R-:W4:Y:S02]  /*0ed0*/  @!P2 LDS R29, [R20+UR5] ;  /* 0x00000005141da984 */ /* 0x000f240008000800 */
[----:B----4-:R-:W-:-:S05]  /*0ee0*/  @!P2 FFMA R35, R11, R34, R29 ;  /* 0x000000220b23a223 */ /* 0x010fca000000001d */
[----:B------:R-:W-:Y:S04]  /*0ef0*/  @!P2 STS [R20+UR5], R35 ;  /* 0x000000231400a988 */ /* 0x000fe80008000805 */
[----:B------:R-:W5:Y:S02]  /*0f00*/  @!P3 LDS R29, [R17+UR5] ;  /* 0x00000005111db984 */ /* 0x000f640008000800 */
[----:B-----5:R-:W-:Y:S01]  /*0f10*/  @!P3 FFMA R32, R11, R32, R29 ;  /* 0x000000200b20b223 */ /* 0x020fe2000000001d */
[----:B------:R-:W-:-:S04]  /*0f20*/  IADD3 R29, P0, PT, R2, 0x20, RZ ;  /* 0x00000020021d7810 */ /* 0x000fc80007f1e0ff */
[----:B------:R-:W-:Y:S01]  /*0f30*/  IADD3.X R34, PT, PT, RZ, R3, RZ, P0, !PT ;  /* 0x00000003ff227210 */ /* 0x000fe200007fe4ff */
[----:B------:R0:W-:Y:S01]  /*0f40*/  @!P3 STS [R17+UR5], R32 ;  /* 0x000000201100b988 */ /* 0x0001e20008000805 */
[----:B------:R-:W-:Y:S01]  /*0f50*/  ULEA UR5, UR19, UR5, 0x5 ;  /* 0x0000000513057291 */ /* 0x000fe2000f8e28ff */
[----:B------:R-:W-:Y:S11]  /*0f60*/  BRA.U UP0, `(.L_x_18) ;  /* 0xfffffffd00107547 */ /* 0x000ff6000b83ffff */
[----:B------:R-:W-:-:S07]  /*0f70*/  MOV R3, UR8 ;  /* 0x0000000800037c02 */ /* 0x000fce0008000f00 */
.L_x_17:
[----:B------:R-:W-:-:S09]  /*0f80*/  UISETP.NE.AND UP0, UPT, UR15, URZ, UPT ;  /* 0x000000ff0f00728c */ /* 0x000fd2000bf05270 */
[----:B------:R-:W-:Y:S05]  /*0f90*/  BRA.U !UP0, `(.L_x_16) ;  /* 0x0000000508487547 */ /* 0x000fea000b800000 */
[----:B------:R-:W-:Y:S01]  /*0fa0*/  UIADD3 UR5, UPT, UPT, UR15, -0x1, URZ ;  /* 0xffffffff0f057890 */ /* 0x000fe2000fffe0ff */
[----:B------:R-:W-:Y:S01]  /*0fb0*/  SHF.R.S32.HI R2, RZ, 0x1f, R10 ;  /* 0x0000001fff027819 */ /* 0x000fe2000001140a */
[----:B------:R-:W-:Y:S02]  /*0fc0*/  UISETP.NE.AND UP1, UPT, UR16, URZ, UPT ;  /* 0x000000ff1000728c */ /* 0x000fe4000bf25270 */
[----:B------:R-:W-:-:S09]  /*0fd0*/  UISETP.GE.U32.AND UP0, UPT, UR5, 0x3, UPT ;  /* 0x000000030500788c */ /* 0x000fd2000bf06070 */
[----:B------:R-:W-:Y:S05]  /*0fe0*/  BRA.U !UP0, `(.L_x_19) ;  /* 0x0000000108947547 */ /* 0x000fea000b800000 */
[----:B0-----:R-:W-:Y:S01]  /*0ff0*/  IMAD R17, R3, UR19, R9 ;  /* 0x0000001303117c24 */ /* 0x001fe2000f8e0209 */
[----:B------:R-:W0:Y:S04]  /*1000*/  LDCU.64 UR20, c[0x0][0x398] ;  /* 0x00007300ff1477ac */ /* 0x000e280008000a00 */
[----:B------:R-:W-:-:S13]  /*1010*/  ISETP.GE.AND P0, PT, R17, UR12, PT ;  /* 0x0000000c11007c0c */ /* 0x000fda000bf06270 */
[----:B------:R-:W1:Y:S01]  /*1020*/  @!P0 LDC.64 R14, c[0x0][0x398] ;  /* 0x0000e600ff0e8b82 */ /* 0x000e620000000a00 */
[----:B------:R-:W-:-:S04]  /*1030*/  @!P0 IMAD.IADD R13, R10, 0x1, R3 ;  /* 0x000000010a0d8824 */ /* 0x000fc800078e0203 */
[----:B-1----:R-:W-:-:S06]  /*1040*/  @!P0 IMAD.WIDE R14, R13, 0x4, R14 ;  /* 0x000000040d0e8825 */ /* 0x002fcc00078e020e */
[----:B------:R1:W2:Y:S01]  /*1050*/  @!P0 LDG.E.CONSTANT R14, desc[UR10][R14.64] ;  /* 0x0000000a0e0e8981 */ /* 0x0002a2000c1e9900 */
[----:B------:R-:W-:Y:S02]  /*1060*/  IADD3 R19, PT, PT, R17, UR19, RZ ;  /* 0x0000001311137c10 */ /* 0x000fe4000fffe0ff */
[----:B------:R-:W-:Y:S02]  /*1070*/  IADD3 R13, P2, PT, R10, R3, RZ ;  /* 0x000000030a0d7210 */ /* 0x000fe40007f5e0ff */
[----:B------:R-:W-:-:S03]  /*1080*/  ISETP.GE.AND P1, PT, R19, UR12, PT ;  /* 0x0000000c13007c0c */ /* 0x000fc6000bf26270 */
[----:B------:R-:W-:Y:S01]  /*1090*/  IMAD.X R16, RZ, RZ, R2, P2 ;  /* 0x000000ffff107224 */ /* 0x000fe200010e0602 */
[----:B0-----:R-:W-:-:S04]  /*10a0*/  LEA R12, P2, R13, UR20, 0x2 ;  /* 0x000000140d0c7c11 */ /* 0x001fc8000f8410ff */
[----:B------:R-:W-:-:S05]  /*10b0*/  LEA.HI.X R13, R13, UR21, R16, 0x2, P2 ;  /* 0x000000150d0d7c11 */ /* 0x000fca00090f1410 */
[----:B------:R-:W3:Y:S01]  /*10c0*/  @!P1 LDG.E.CONSTANT R18, desc[UR10][R12.64+0x4] ;  /* 0x0000040a0c129981 */ /* 0x000ee2000c1e9900 */
[----:B------:R-:W-:-:S04]  /*10d0*/  IADD3 R21, PT, PT, R19, UR19, RZ ;  /* 0x0000001313157c10 */ /* 0x000fc8000fffe0ff */
[----:B------:R-:W-:-:S13]  /*10e0*/  ISETP.GE.AND P2, PT, R21, UR12, PT ;  /* 0x0000000c15007c0c */ /* 0x000fda000bf46270 */
[----:B------:R-:W4:Y:S01]  /*10f0*/  @!P2 LDG.E.CONSTANT R22, desc[UR10][R12.64+0x8] ;  /* 0x0000080a0c16a981 */ /* 0x000f22000c1e9900 */
[----:B------:R-:W-:-:S05]  /*1100*/  VIADD R23, R21, UR19 ;  /* 0x0000001315177c36 */ /* 0x000fca0008000000 */
[----:B------:R-:W-:-:S13]  /*1110*/  ISETP.GE.AND P3, PT, R23, UR12, PT ;  /* 0x0000000c17007c0c */ /* 0x000fda000bf66270 */
[----:B------:R0:W5:Y:S01]  /*1120*/  @!P3 LDG.E.CONSTANT R24, desc[UR10][R12.64+0xc] ;  /* 0x00000c0a0c18b981 */ /* 0x000162000c1e9900 */
[----:B-1----:R-:W-:Y:S02]  /*1130*/  @!P0 LEA R15, R17, UR7, 0x2 ;  /* 0x00000007110f8c11 */ /* 0x002fe4000f8e10ff */
[----:B------:R-:W-:-:S03]  /*1140*/  IADD3 R3, PT, PT, R3, 0x4, RZ ;  /* 0x0000000403037810 */ /* 0x000fc60007ffe0ff */
[----:B------:R-:W2:Y:S01]  /*1150*/  @!P0 LDS R16, [R15] ;  /* 0x000000000f108984 */ /* 0x000ea20000000800 */
[----:B0-----:R-:W-:Y:S01]  /*1160*/  @!P3 LEA R12, R23, UR7, 0x2 ;  /* 0x00000007170cbc11 */ /* 0x001fe2000f8e10ff */
[----:B--2---:R-:W-:Y:S01]  /*1170*/  @!P0 FFMA R14, R11, R14, R16 ;  /* 0x0000000e0b0e8223 */ /* 0x004fe20000000010 */
[----:B------:R-:W-:-:S04]  /*1180*/  @!P1 LEA R16, R19, UR7, 0x2 ;  /* 0x0000000713109c11 */ /* 0x000fc8000f8e10ff */
[----:B------:R-:W-:Y:S04]  /*1190*/  @!P0 STS [R15], R14 ;  /* 0x0000000e0f008388 */ /* 0x000fe80000000800 */
[----:B------:R-:W3:Y:S02]  /*11a0*/  @!P1 LDS R20, [R16] ;  /* 0x0000000010149984 */ /* 0x000ee40000000800 */
[----:B---3--:R-:W-:Y:S01]  /*11b0*/  @!P1 FFMA R17, R11, R18, R20 ;  /* 0x000000120b119223 */ /* 0x008fe20000000014 */
[----:B------:R-:W-:-:S04]  /*11c0*/  @!P2 LEA R18, R21, UR7, 0x2 ;  /* 0x000000071512ac11 */ /* 0x000fc8000f8e10ff */
[----:B------:R-:W-:Y:S04]  /*11d0*/  @!P1 STS [R16], R17 ;  /* 0x0000001110009388 */ /* 0x000fe80000000800 */
[----:B------:R-:W4:Y:S02]  /*11e0*/  @!P2 LDS R20, [R18] ;  /* 0x000000001214a984 */ /* 0x000f240000000800 */
[----:B----4-:R-:W-:-:S05]  /*11f0*/  @!P2 FFMA R13, R11, R22, R20 ;  /* 0x000000160b0da223 */ /* 0x010fca0000000014 */
[----:B------:R-:W-:Y:S04]  /*1200*/  @!P2 STS [R18], R13 ;  /* 0x0000000d1200a388 */ /* 0x000fe80000000800 */
[----:B------:R-:W5:Y:S02]  /*1210*/  @!P3 LDS R20, [R12] ;  /* 0x000000000c14b984 */ /* 0x000f640000000800 */
[----:B-----5:R-:W-:-:S05]  /*1220*/  @!P3 FFMA R19, R11, R24, R20 ;  /* 0x000000180b13b223 */ /* 0x020fca0000000014 */
[----:B------:R1:W-:Y:S02]  /*1230*/  @!P3 STS [R12], R19 ;  /* 0x000000130c00b388 */ /* 0x0003e40000000800 */
.L_x_19:
[----:B------:R-:W-:Y:S05]  /*1240*/  BRA.U !UP1, `(.L_x_16) ;  /* 0x00000001099c7547 */ /* 0x000fea000b800000 */
[----:B------:R-:W-:Y:S02]  /*1250*/  UIADD3 UR5, UPT, UPT, UR16, -0x1, URZ ;  /* 0xffffffff10057890 */ /* 0x000fe4000fffe0ff */
[----:B------:R-:W-:Y:S02]  /*1260*/  UISETP.NE.AND UP1, UPT, UR17, URZ, UPT ;  /* 0x000000ff1100728c */ /* 0x000fe4000bf25270 */
[----:B------:R-:W-:-:S09]  /*1270*/  UISETP.NE.AND UP0, UPT, UR5, URZ, UPT ;  /* 0x000000ff0500728c */ /* 0x000fd2000bf05270 */
[----:B------:R-:W-:Y:S05]  /*1280*/  BRA.U !UP0, `(.L_x_20) ;  /* 0x00000001085c7547 */ /* 0x000fea000b800000 */
[----:B------:R-:W-:-:S05]  /*1290*/  IMAD R16, R3, UR19, R9 ;  /* 0x0000001303107c24 */ /* 0x000fca000f8e0209 */
[C---:B------:R-:W-:Y:S02]  /*12a0*/  ISETP.GE.AND P0, PT, R16.reuse, UR12, PT ;  /* 0x0000000c10007c0c */ /* 0x040fe4000bf06270 */
[----:B------:R-:W-:-:S04]  /*12b0*/  IADD3 R18, PT, PT, R16, UR19, RZ ;  /* 0x0000001310127c10 */ /* 0x000fc8000fffe0ff */
[----:B------:R-:W-:-:S07]  /*12c0*/  ISETP.GE.AND P1, PT, R18, UR12, PT ;  /* 0x0000000c12007c0c */ /* 0x000fce000bf26270 */
[----:B-1----:R-:W1:Y:S01]  /*12d0*/  @!P0 LDC.64 R12, c[0x0][0x398] ;  /* 0x0000e600ff0c8b82 */ /* 0x002e620000000a00 */
[----:B------:R-:W-:-:S07]  /*12e0*/  @!P0 IMAD.IADD R15, R10, 0x1, R3 ;  /* 0x000000010a0f8824 */ /* 0x000fce00078e0203 */
[----:B------:R-:W2:Y:S01]  /*12f0*/  @!P1 LDC.64 R20, c[0x0][0x398] ;  /* 0x0000e600ff149b82 */ /* 0x000ea20000000a00 */
[----:B-1----:R-:W-:-:S06]  /*1300*/  @!P0 IMAD.WIDE R14, R15, 0x4, R12 ;  /* 0x000000040f0e8825 */ /* 0x002fcc00078e020c */
[----:B------:R-:W0:Y:S01]  /*1310*/  @!P0 LDG.E.CONSTANT R14, desc[UR10][R14.64] ;  /* 0x0000000a0e0e8981 */ /* 0x000e22000c1e9900 */
[----:B------:R-:W-:-:S04]  /*1320*/  @!P1 IADD3 R13, P2, PT, R10, R3, RZ ;  /* 0x000000030a0d9210 */ /* 0x000fc80007f5e0ff */
[----:B------:R-:W-:Y:S02]  /*1330*/  @!P1 LEA.HI.X.SX32 R2, R3, R2, 0x1, P2 ;  /* 0x0000000203029211 */ /* 0x000fe400010f0eff */
[----:B--2---:R-:W-:-:S04]  /*1340*/  @!P1 LEA R12, P2, R13, R20, 0x2 ;  /* 0x000000140d0c9211 */ /* 0x004fc800078410ff */
[----:B------:R-:W-:-:S05]  /*1350*/  @!P1 LEA.HI.X R13, R13, R21, R2, 0x2, P2 ;  /* 0x000000150d0d9211 */ /* 0x000fca00010f1402 */
[----:B------:R-:W2:Y:S01]  /*1360*/  @!P1 LDG.E.CONSTANT R12, desc[UR10][R12.64+0x4] ;  /* 0x0000040a0c0c9981 */ /* 0x000ea2000c1e9900 */
[----:B------:R-:W-:Y:S01]  /*1370*/  @!P0 LEA R2, R16, UR7, 0x2 ;  /* 0x0000000710028c11 */ /* 0x000fe2000f8e10ff */
[----:B------:R-:W-:-:S04]  /*1380*/  VIADD R3, R3, 0x2 ;  /* 0x0000000203037836 */ /* 0x000fc80000000000 */
[----:B------:R-:W0:Y:S02]  /*1390*/  @!P0 LDS R16, [R2] ;  /* 0x0000000002108984 */ /* 0x000e240000000800 */
[----:B0-----:R-:W-:Y:S01]  /*13a0*/  @!P0 FFMA R17, R11, R14, R16 ;  /* 0x0000000e0b118223 */ /* 0x001fe20000000010 */
[----:B------:R-:W-:-:S04]  /*13b0*/  @!P1 LEA R16, R18, UR7, 0x2 ;  /* 0x0000000712109c11 */ /* 0x000fc8000f8e10ff */
[----:B------:R-:W-:Y:S04]  /*13c0*/  @!P0 STS [R2], R17 ;  /* 0x0000001102008388 */ /* 0x000fe80000000800 */
[----:B------:R-:W2:Y:S02]  /*13d0*/  @!P1 LDS R14, [R16] ;  /* 0x00000000100e9984 */ /* 0x000ea40000000800 */
[----:B--2---:R-:W-:-:S05]  /*13e0*/  @!P1 FFMA R15, R11, R12, R14 ;  /* 0x0000000c0b0f9223 */ /* 0x004fca000000000e */
[----:B------:R2:W-:Y:S02]  /*13f0*/  @!P1 STS [R16], R15 ;  /* 0x0000000f10009388 */ /* 0x0005e40000000800 */
.L_x_20:
[----:B------:R-:W-:Y:S05]  /*1400*/  BRA.U !UP1, `(.L_x_16) ;  /* 0x00000001092c7547 */ /* 0x000fea000b800000 */
[----:B------:R-:W-:-:S05]  /*1410*/  IMAD R14, R3, UR19, R9 ;  /* 0x00000013030e7c24 */ /* 0x000fca000f8e0209 */
[----:B------:R-:W-:-:S13]  /*1420*/  ISETP.GE.AND P0, PT, R14, UR12, PT ;  /* 0x0000000c0e007c0c */ /* 0x000fda000bf06270 */
[----:B------:R-:W-:Y:S05]  /*1430*/  @P0 BRA `(.L_x_16) ;  /* 0x0000000000200947 */ /* 0x000fea0003800000 */
[----:B-1----:R-:W1:Y:S01]  /*1440*/  LDC.64 R12, c[0x0][0x398] ;  /* 0x0000e600ff0c7b82 */ /* 0x002e620000000a00 */
[----:B------:R-:W-:-:S05]  /*1450*/  IADD3 R3, PT, PT, R10, R3, RZ ;  /* 0x000000030a037210 */ /* 0x000fca0007ffe0ff */
[----:B-1----:R-:W-:-:S06]  /*1460*/  IMAD.WIDE R2, R3, 0x4, R12 ;  /* 0x0000000403027825 */ /* 0x002fcc00078e020c */
[----:B------:R-:W3:Y:S01]  /*1470*/  LDG.E.CONSTANT R2, desc[UR10][R2.64] ;  /* 0x0000000a02027981 */ /* 0x000ee2000c1e9900 */
[----:B------:R-:W-:-:S05]  /*1480*/  LEA R12, R14, UR7, 0x2 ;  /* 0x000000070e0c7c11 */ /* 0x000fca000f8e10ff */
[----:B------:R-:W3:Y:S02]  /*1490*/  LDS R14, [R12] ;  /* 0x000000000c0e7984 */ /* 0x000ee40000000800 */
[----:B---3--:R-:W-:-:S05]  /*14a0*/  FFMA R11, R11, R2, R14 ;  /* 0x000000020b0b7223 */ /* 0x008fca000000000e */
[----:B------:R3:W-:Y:S02]  /*14b0*/  STS [R12], R11 ;  /* 0x0000000b0c007388 */ /* 0x0007e40000000800 */
.L_x_16:
[----:B------:R-:W-:Y:S05]  /*14c0*/  BSYNC.RECONVERGENT B2 ;  /* 0x0000000000027941 */ /* 0x000fea0003800200 */
.L_x_15:
[----:B------:R-:W-:-:S05]  /*14d0*/  VIADD R9, R9, UR6 ;  /* 0x0000000609097c36 */ /* 0x000fca0008000000 */
[----:B------:R-:W-:-:S13]  /*14e0*/  ISETP.GE.AND P0, PT, R9, UR19, PT ;  /* 0x0000001309007c0c */ /* 0x000fda000bf06270 */
[----:B------:R-:W-:Y:S05]  /*14f0*/  @!P0 BRA `(.L_x_21) ;  /* 0xfffffff400108947 */ /* 0x000fea000383ffff */
.L_x_14:
[----:B------:R-:W-:Y:S05]  /*1500*/  BSYNC.RECONVERGENT B1 ;  /* 0x0000000000017941 */ /* 0x000fea0003800200 */
.L_x_13:
[----:B------:R-:W4:Y:S02]  /*1510*/  LDCU UR5, c[0x0][0x3dc] ;  /* 0x00007b80ff0577ac */ /* 0x000f240008000800 */
[----:B----4-:R-:W-:-:S04]  /*1520*/  IADD3 R6, PT, PT, R6, UR5, RZ ;  /* 0x0000000506067c10 */ /* 0x010fc8000fffe0ff */
[----:B------:R-:W-:-:S13]  /*1530*/  ISETP.GE.AND P0, PT, R6, UR14, PT ;  /* 0x0000000e06007c0c */ /* 0x000fda000bf06270 */
[----:B------:R-:W-:Y:S05]  /*1540*/  @!P0 BRA `(.L_x_22) ;  /* 0xfffffff000bc8947 */ /* 0x000fea000383ffff */
.L_x_12:
[----:B------:R-:W-:Y:S05]  /*1550*/  BSYNC.RECONVERGENT B0 ;  /* 0x0000000000007941 */ /* 0x000fea0003800200 */
.L_x_11:
[----:B-----5:R-:W4:Y:S01]  /*1560*/  S2R R8, SR_TID.X ;  /* 0x0000000000087919 */ /* 0x020f220000002100 */
[----:B------:R-:W0:Y:S01]  /*1570*/  LDCU UR5, c[0x0][0x3d0] ;  /* 0x00007a00ff0577ac */ /* 0x000e220008000800 */
[----:B------:R-:W-:Y:S01]  /*1580*/  BSSY.RECONVERGENT B0, `(.L_x_23) ;  /* 0x0000035000007945 */ /* 0x000fe20003800200 */
[----:B0-----:R-:W-:-:S04]  /*1590*/  IMAD.U32 R6, RZ, RZ, UR5 ;  /* 0x00000005ff067e24 */ /* 0x001fc8000f8e00ff */
[----:B------:R-:W-:Y:S01]  /*15a0*/  IMAD R9, R6, UR19, RZ ;  /* 0x0000001306097c24 */ /* 0x000fe2000f8e02ff */
[----:B------:R-:W-:Y:S04]  /*15b0*/  BAR.SYNC.DEFER_BLOCKING 0x0 ;  /* 0x0000000000007b1d */ /* 0x000fe80000010000 */
[----:B----4-:R-:W-:-:S13]  /*15c0*/  ISETP.GE.AND P0, PT, R8, R9, PT ;  /* 0x000000090800720c */ /* 0x010fda0003f06270 */
[----:B------:R-:W-:Y:S05]  /*15d0*/  @P0 BRA `(.L_x_24) ;  /* 0x0000000000bc0947 */ /* 0x000fea0003800000 */
[----:B------:R-:W-:Y:S01]  /*15e0*/  MOV R14, UR19 ;  /* 0x00000013000e7c02 */ /* 0x000fe20008000f00 */
[----:B------:R-:W0:Y:S01]  /*15f0*/  LDC.64 R2, c[0x0][0x3b0] ;  /* 0x0000ec00ff027b82 */ /* 0x000e220000000a00 */
[----:B------:R-:W-:Y:S02]  /*1600*/  ISETP.NE.AND P1, PT, RZ, UR19, PT ;  /* 0x00000013ff007c0c */ /* 0x000fe4000bf25270 */
[-C--:B------:R-:W-:Y:S02]  /*1610*/  IABS R10, R14.reuse ;  /* 0x0000000e000a7213 */ /* 0x080fe40000000000 */
[-C--:B--2---:R-:W-:Y:S02]  /*1620*/  IABS R16, R14.reuse ;  /* 0x0000000e00107213 */ /* 0x084fe40000000000 */
[----:B---3--:R-:W2:Y:S01]  /*1630*/  I2F.RP R11, R10 ;  /* 0x0000000a000b7306 */ /* 0x008ea20000209400 */
[----:B------:R-:W3:Y:S01]  /*1640*/  LDC.64 R6, c[0x0][0x3d0] ;  /* 0x0000f400ff067b82 */ /* 0x000ee20000000a00 */
[----:B------:R-:W-:Y:S01]  /*1650*/  IABS R18, R14 ;  /* 0x0000000e00127213 */ /* 0x000fe20000000000 */
[----:B------:R-:W-:-:S05]  /*1660*/  IMAD.MOV.U32 R14, RZ, RZ, R8 ;  /* 0x000000ffff0e7224 */ /* 0x000fca00078e0008 */
[----:B--2---:R-:W1:Y:S02]  /*1670*/  MUFU.RCP R11, R11 ;  /* 0x0000000b000b7308 */ /* 0x004e640000001000 */
[----:B-1----:R-:W-:Y:S02]  /*1680*/  VIADD R12, R11, 0xffffffe ;  /* 0x0ffffffe0b0c7836 */ /* 0x002fe40000000000 */
[----:B------:R-:W-:Y:S01]  /*1690*/  IMAD.MOV R11, RZ, RZ, -R16 ;  /* 0x000000ffff0b7224 */ /* 0x000fe200078e0a10 */
[----:B------:R-:W-:-:S03]  /*16a0*/  MOV R16, R18 ;  /* 0x0000001200107202 */ /* 0x000fc60000000f00 */
[----:B------:R1:W2:Y:S02]  /*16b0*/  F2I.FTZ.U32.TRUNC.NTZ R13, R12 ;  /* 0x0000000c000d7305 */ /* 0x0002a4000021f000 */
[----:B-1----:R-:W-:Y:S01]  /*16c0*/  HFMA2 R12, -RZ, RZ, 0, 0 ;  /* 0x00000000ff0c7431 */ /* 0x002fe200000001ff */
[----:B--2---:R-:W-:-:S05]  /*16d0*/  IADD3 R15, PT, PT, RZ, -R13, RZ ;  /* 0x8000000dff0f7210 */ /* 0x004fca0007ffe0ff */
[----:B------:R-:W-:-:S04]  /*16e0*/  IMAD R15, R15, R10, RZ ;  /* 0x0000000a0f0f7224 */ /* 0x000fc800078e02ff */
[----:B------:R-:W-:-:S04]  /*16f0*/  IMAD.HI.U32 R17, R13, R15, R12 ;  /* 0x0000000f0d117227 */ /* 0x000fc800078e000c */
[----:B0--3--:R-:W-:-:S07]  /*1700*/  IMAD.MOV.U32 R15, RZ, RZ, R11 ;  /* 0x000000ffff0f7224 */ /* 0x009fce00078e000b */
.L_x_27:
[----:B0-----:R-:W-:Y:S01]  /*1710*/  IABS R12, R14 ;  /* 0x0000000e000c7213 */ /* 0x001fe20000000000 */
[----:B------:R-:W-:Y:S04]  /*1720*/  BSSY.RECONVERGENT B1, `(.L_x_25) ;  /* 0x0000017000017945 */ /* 0x000fe80003800200 */
[----:B------:R-:W-:-:S04]  /*1730*/  IMAD.HI.U32 R11, R17, R12, RZ ;  /* 0x0000000c110b7227 */ /* 0x000fc800078e00ff */
[----:B------:R-:W-:Y:S01]  /*1740*/  IMAD R13, R11, R15, R12 ;  /* 0x0000000f0b0d7224 */ /* 0x000fe200078e020c */
[----:B------:R-:W-:-:S04]  /*1750*/  LOP3.LUT R12, R14, UR19, RZ, 0x3c, !PT ;  /* 0x000000130e0c7c12 */ /* 0x000fc8000f8e3cff */
[----:B------:R-:W-:Y:S02]  /*1760*/  ISETP.GT.U32.AND P2, PT, R10, R13, PT ;  /* 0x0000000d0a00720c */ /* 0x000fe40003f44070 */
[----:B------:R-:W-:-:S11]  /*1770*/  ISETP.GE.AND P3, PT, R12, RZ, PT ;  /* 0x000000ff0c00720c */ /* 0x000fd60003f66270 */
[----:B------:R-:W-:Y:S01]  /*1780*/  @!P2 IADD3 R13, PT, PT, R13, -R16, RZ ;  /* 0x800000100d0da210 */ /* 0x000fe20007ffe0ff */
[----:B------:R-:W-:-:S03]  /*1790*/  @!P2 VIADD R11, R11, 0x1 ;  /* 0x000000010b0ba836 */ /* 0x000fc60000000000 */
[----:B------:R-:W-:-:S13]  /*17a0*/  ISETP.GE.U32.AND P0, PT, R13, R10, PT ;  /* 0x0000000a0d00720c */ /* 0x000fda0003f06070 */
[----:B------:R-:W-:-:S05]  /*17b0*/  @P0 IADD3 R11, PT, PT, R11, 0x1, RZ ;  /* 0x000000010b0b0810 */ /* 0x000fca0007ffe0ff */
[----:B------:R-:W-:Y:S01]  /*17c0*/  @!P3 IMAD.MOV R11, RZ, RZ, -R11 ;  /* 0x000000ffff0bb224 */ /* 0x000fe200078e0a0b */
[----:B------:R-:W-:-:S04]  /*17d0*/  @!P1 LOP3.LUT R11, RZ, UR19, RZ, 0x33, !PT ;  /* 0x00000013ff0b9c12 */ /* 0x000fc8000f8e33ff */
[----:B------:R-:W-:-:S05]  /*17e0*/  IADD3 R13, PT, PT, -R11, RZ, RZ ;  /* 0x000000ff0b0d7210 */ /* 0x000fca0007ffe1ff */
[----:B------:R-:W-:-:S04]  /*17f0*/  IMAD R12, R13, UR19, R14 ;  /* 0x000000130d0c7c24 */ /* 0x000fc8000f8e020e */
[----:B------:R-:W-:-:S04]  /*1800*/  VIADD R12, R12, UR4 ;  /* 0x000000040c0c7c36 */ /* 0x000fc80008000000 */
[-C--:B------:R-:W-:Y:S01]  /*1810*/  IMAD R13, R11, R7.reuse, R12 ;  /* 0x000000070b0d7224 */ /* 0x080fe200078e020c */
[----:B------:R-:W-:-:S04]  /*1820*/  ISETP.GE.AND P0, PT, R12, R7, PT ;  /* 0x000000070c00720c */ /* 0x000fc80003f06270 */
[----:B------:R-:W-:-:S13]  /*1830*/  ISETP.GE.OR P0, PT, R11, R6, P0 ;  /* 0x000000060b00720c */ /* 0x000fda0000706670 */
[----:B------:R-:W-:Y:S05]  /*1840*/  @P0 BRA `(.L_x_26) ;  /* 0x0000000000100947 */ /* 0x000fea0003800000 */
[----:B------:R-:W-:Y:S01]  /*1850*/  LEA R11, R14, UR7, 0x2 ;  /* 0x000000070e0b7c11 */ /* 0x000fe2000f8e10ff */
[----:B------:R-:W-:-:S05]  /*1860*/  IMAD.WIDE R12, R13, 0x4, R2 ;  /* 0x000000040d0c7825 */ /* 0x000fca00078e0202 */
[----:B------:R-:W0:Y:S04]  /*1870*/  LDS R11, [R11] ;  /* 0x000000000b0b7984 */ /* 0x000e280000000800 */
[----:B0-----:R0:W-:Y:S02]  /*1880*/  REDG.E.ADD.F32.FTZ.RN.STRONG.GPU desc[UR10][R12.64], R11 ;  /* 0x0000000b0c0079a6 */ /* 0x0011e4000c12f30a */
.L_x_26:
[----:B------:R-:W-:Y:S05]  /*1890*/  BSYNC.RECONVERGENT B1 ;  /* 0x0000000000017941 */ /* 0x000fea0003800200 */
.L_x_25:
[----:B------:R-:W-:-:S04]  /*18a0*/  IADD3 R14, PT, PT, R14, UR18, RZ ;  /* 0x000000120e0e7c10 */ /* 0x000fc8000fffe0ff */
[----:B------:R-:W-:-:S13]  /*18b0*/  ISETP.GE.AND P0, PT, R14, R9, PT ;  /* 0x000000090e00720c */ /* 0x000fda0003f06270 */
[----:B------:R-:W-:Y:S05]  /*18c0*/  @!P0 BRA `(.L_x_27) ;  /* 0xfffffffc00908947 */ /* 0x000fea000383ffff */
.L_x_24:
[----:B------:R-:W-:Y:S05]  /*18d0*/  BSYNC.RECONVERGENT B0 ;  /* 0x0000000000007941 */ /* 0x000fea0003800200 */
.L_x_23:
[----:B------:R-:W4:Y:S01]  /*18e0*/  LDCU UR5, c[0x0][0x3dc] ;  /* 0x00007b80ff0577ac */ /* 0x000f220008000800 */
[----:B------:R-:W-:Y:S01]  /*18f0*/  IMAD.MOV R3, RZ, RZ, -R4 ;  /* 0x000000ffff037224 */ /* 0x000fe200078e0a04 */
[----:B------:R-:W-:Y:S03]  /*1900*/  BSSY.RECONVERGENT B0, `(.L_x_28) ;  /* 0x00000da000007945 */ /* 0x000fe60003800200 */
[----:B----4-:R-:W-:Y:S01]  /*1910*/  IMAD R3, R3, UR5, R8 ;  /* 0x0000000503037c24 */ /* 0x010fe2000f8e0208 */
[----:B------:R-:W-:Y:S04]  /*1920*/  BAR.SYNC.DEFER_BLOCKING 0x0 ;  /* 0x0000000000007b1d */ /* 0x000fe80000010000 */
[----:B------:R-:W-:-:S13]  /*1930*/  ISETP.GE.AND P0, PT, R3, UR13, PT ;  /* 0x0000000d03007c0c */ /* 0x000fda000bf06270 */
[----:B------:R-:W-:Y:S05]  /*1940*/  @P0 BRA `(.L_x_29) ;  /* 0x0000000c00540947 */ /* 0x000fea0003800000 */
[----:B------:R-:W-:-:S13]  /*1950*/  ISETP.GE.AND P0, PT, R6, 0x1, PT ;  /* 0x000000010600780c */ /* 0x000fda0003f06270 */
[----:B------:R-:W-:Y:S05]  /*1960*/  @!P0 BRA `(.L_x_29) ;  /* 0x0000000c004c8947 */ /* 0x000fea0003800000 */
[----:B------:R-:W4:Y:S01]  /*1970*/  LDC.64 R2, c[0x0][0x380] ;  /* 0x0000e000ff027b82 */ /* 0x000f220000000a00 */
[----:B------:R-:W0:Y:S01]  /*1980*/  LDCU UR5, c[0x0][0x3e0] ;  /* 0x00007c00ff0577ac */ /* 0x000e220008000800 */
[----:B----4-:R-:W-:-:S06]  /*1990*/  IMAD.WIDE.U32 R2, R5, 0x4, R2 ;  /* 0x0000000405027825 */ /* 0x010fcc00078e0002 */
[----:B------:R-:W0:Y:S01]  /*19a0*/  LDG.E.CONSTANT R2, desc[UR10][R2.64+0x4] ;  /* 0x0000040a02027981 */ /* 0x000e22000c1e9900 */
[----:B------:R-:W-:Y:S02]  /*19b0*/  MOV R10, R0 ;  /* 0x00000000000a7202 */ /* 0x000fe40000000f00 */
[----:B0--3--:R-:W-:-:S07]  /*19c0*/  VIMNMX R11, PT, PT, R2, UR5, PT ;  /* 0x00000005020b7c48 */ /* 0x009fce000bfe0100 */
.L_x_51:
[----:B------:R-:W-:Y:S01]  /*19d0*/  ISETP.GE.AND P0, PT, R10, R11, PT ;  /* 0x0000000b0a00720c */ /* 0x000fe20003f06270 */
[----:B------:R-:W-:-:S12]  /*19e0*/  BSSY.RECONVERGENT B1, `(.L_x_30) ;  /* 0x00000c7000017945 */ /* 0x000fd80003800200 */
[----:B-12345:R-:W-:Y:S05]  /*19f0*/  @P0 BRA `(.L_x_31) ;  /* 0x0000000c00140947 */ /* 0x03efea0003800000 */
[----:B------:R-:W0:Y:S01]  /*1a00*/  LDC.64 R2, c[0x0][0x388] ;  /* 0x0000e200ff027b82 */ /* 0x000e220000000a00 */
[----:B------:R-:W3:Y:S01]  /*1a10*/  LDCU UR5, c[0x0][0x3c8] ;  /* 0x00007900ff0577ac */ /* 0x000ee20008000800 */
[----:B0-----:R-:W-:-:S06]  /*1a20*/  IMAD.WIDE R2, R10, 0x4, R2 ;  /* 0x000000040a027825 */ /* 0x001fcc00078e0202 */
[----:B------:R-:W3:Y:S01]  /*1a30*/  LDG.E.CONSTANT R2, desc[UR10][R2.64] ;  /* 0x0000000a02027981 */ /* 0x000ee2000c1e9900 */
[----:B------:R-:W-:-:S04]  /*1a40*/  ISETP.GE.AND P0, PT, R4, UR19, PT ;  /* 0x0000001304007c0c */ /* 0x000fc8000bf06270 */
[----:B---3--:R-:W-:-:S13]  /*1a50*/  ISETP.GE.OR P0, PT, R2, UR5, P0 ;  /* 0x0000000502007c0c */ /* 0x008fda0008706670 */
[----:B------:R-:W-:Y:S05]  /*1a60*/  @P0 BRA `(.L_x_31) ;  /* 0x0000000800f80947 */ /* 0x000fea0003800000 */
[----:B------:R-:W0:Y:S02]  /*1a70*/  LDC.64 R2, c[0x0][0x390] ;  /* 0x0000e400ff027b82 */ /* 0x000e240000000a00 */
[----:B0-----:R-:W-:-:S05]  /*1a80*/  IMAD.WIDE R2, R10, 0x4, R2 ;  /* 0x000000040a027825 */ /* 0x001fca00078e0202 */
[----:B-1----:R0:W5:Y:S01]  /*1a90*/  LDG.E.CONSTANT R12, desc[UR10][R2.64] ;  /* 0x0000000a020c7981 */ /* 0x002162000c1e9900 */
[----:B------:R-:W-:-:S07]  /*1aa0*/  IMAD.MOV.U32 R13, RZ, RZ, R4 ;  /* 0x000000ffff0d7224 */ /* 0x000fce00078e0004 */
.L_x_50:
[----:B--2---:R-:W2:Y:S01]  /*1ab0*/  LDCU UR5, c[0x0][0x3d4] ;  /* 0x00007a80ff0577ac */ /* 0x004ea20008000800 */
[----:B------:R-:W-:Y:S01]  /*1ac0*/  IADD3 R14, PT, PT, R13, UR4, RZ ;  /* 0x000000040d0e7c10 */ /* 0x000fe2000fffe0ff */
[----:B------:R-:W-:Y:S01]  /*1ad0*/  BSSY.RECONVERGENT B2, `(.L_x_32) ;  /* 0x00000b4000027945 */ /* 0x000fe20003800200 */
[----:B--2---:R-:W-:-:S05]  /*1ae0*/  IMAD.U32 R15, RZ, RZ, UR5 ;  /* 0x00000005ff0f7e24 */ /* 0x004fca000f8e00ff */
[----:B------:R-:W-:-:S13]  /*1af0*/  ISETP.GE.AND P0, PT, R14, R15, PT ;  /* 0x0000000f0e00720c */ /* 0x000fda0003f06270 */
[----:B01-34-:R-:W-:Y:S05]  /*1b00*/  @P0 BRA `(.L_x_33) ;  /* 0x0000000800c00947 */ /* 0x01bfea0003800000 */
[----:B------:R-:W1:Y:S01]  /*1b10*/  S2UR UR9, SR_CgaCtaId ;  /* 0x00000000000979c3 */ /* 0x000e620000008800 */
[----:B------:R-:W-:Y:S01]  /*1b20*/  UMOV UR5, 0x400 ;  /* 0x0000040000057882 */ /* 0x000fe20000000000 */
[----:B------:R-:W2:Y:S02]  /*1b30*/  LDCU UR20, c[0x0][0x3d0] ;  /* 0x00007a00ff1477ac */ /* 0x000ea40008000800 */
[----:B--2---:R-:W-:Y:S02]  /*1b40*/  UISETP.GE.U32.AND UP0, UPT, UR20, 0x8, UPT ;  /* 0x000000081400788c */ /* 0x004fe4000bf06070 */
[----:B-1----:R-:W-:Y:S01]  /*1b50*/  ULEA UR5, UR9, UR5, 0x18 ;  /* 0x0000000509057291 */ /* 0x002fe2000f8ec0ff */
[----:B------:R-:W1:Y:S05]  /*1b60*/  LDCU UR9, c[0x0][0x3cc] ;  /* 0x00007980ff0977ac */ /* 0x000e6a0008000800 */
[----:B0-----:R-:W-:-:S05]  /*1b70*/  LEA R2, R13, UR5, 0x2 ;  /* 0x000000050d027c11 */ /* 0x001fca000f8e10ff */
[----:B------:R-:W0:Y:S01]  /*1b80*/  LDS R3, [R2] ;  /* 0x0000000002037984 */ /* 0x000e220000000800 */
[----:B------:R-:W1:Y:S02]  /*1b90*/  LDCU UR5, c[0x0][0x3c8] ;  /* 0x00007900ff0577ac */ /* 0x000e640008000800 */
[----:B-1----:R-:W-:-:S03]  /*1ba0*/  UIMAD UR9, UR5, UR9, URZ ;  /* 0x00000009050972a4 */ /* 0x002fc6000f8e02ff */
[----:B------:R-:W-:Y:S01]  /*1bb0*/  UMOV UR5, URZ ;  /* 0x000000ff00057c82 */ /* 0x000fe20008000000 */
[----:B0----5:R-:W-:Y:S01]  /*1bc0*/  FMUL R16, R12, R3 ;  /* 0x000000030c107220 */ /* 0x021fe20000400000 */
[----:B------:R-:W-:Y:S07]  /*1bd0*/  BRA.U !UP0, `(.L_x_34) ;  /* 0x0000000508347547 */ /* 0x000fee000b800000 */
[----:B------:R-:W0:Y:S01]  /*1be0*/  LDC R18, c[0x0][0x3cc] ;  /* 0x0000f300ff127b82 */ /* 0x000e220000000800 */
[----:B------:R-:W1:Y:S01]  /*1bf0*/  LDCU UR20, c[0x0][0x3d4] ;  /* 0x00007a80ff1477ac */ /* 0x000e620008000800 */
[----:B------:R-:W-:-:S06]  /*1c00*/  UMOV UR5, URZ ;  /* 0x000000ff00057c82 */ /* 0x000fcc0008000000 */
[----:B------:R-:W2:Y:S08]  /*1c10*/  LDC.64 R2, c[0x0][0x3a0] ;  /* 0x0000e800ff027b82 */ /* 0x000eb00000000a00 */
[----:B------:R-:W3:Y:S02]  /*1c20*/  LDC.64 R6, c[0x0][0x3b8] ;  /* 0x0000ee00ff067b82 */ /* 0x000ee40000000a00 */
.L_x_43:
[----:B01-34-:R-:W-:Y:S01]  /*1c30*/  IMAD R9, R5, R18, UR5 ;  /* 0x0000000505097e24 */ /* 0x01bfe2000f8e0212 */
[----:B-1----:R-:W-:-:S03]  /*1c40*/  MOV R15, UR20 ;  /* 0x00000014000f7c02 */ /* 0x002fc60008000f00 */
[C---:B------:R-:W-:Y:S01]  /*1c50*/  VIADD R17, R9.reuse, 0x2 ;  /* 0x0000000209117836 */ /* 0x040fe20000000000 */
[C---:B------:R-:W-:Y:S01]  /*1c60*/  ISETP.GE.AND P6, PT, R9.reuse, UR9, PT ;  /* 0x0000000909007c0c */ /* 0x040fe2000bfc6270 */
[C---:B------:R-:W-:Y:S01]  /*1c70*/  VIADD R19, R9.reuse, 0x5 ;  /* 0x0000000509137836 */ /* 0x040fe20000000000 */
[----:B------:R-:W-:Y:S02]  /*1c80*/  IADD3 R8, PT, PT, R9, 0x1, RZ ;  /* 0x0000000109087810 */ /* 0x000fe40007ffe0ff */
[----:B------:R-:W-:Y:S02]  /*1c90*/  ISETP.GE.AND P0, PT, R17, UR9, PT ;  /* 0x0000000911007c0c */ /* 0x000fe4000bf06270 */
[C---:B------:R-:W-:Y:S02]  /*1ca0*/  IADD3 R17, PT, PT, R9.reuse, 0x4, RZ ;  /* 0x0000000409117810 */ /* 0x040fe40007ffe0ff */
[----:B------:R-:W-:Y:S01]  /*1cb0*/  ISETP.GE.AND P1, PT, R8, UR9, PT ;  /* 0x0000000908007c0c */ /* 0x000fe2000bf26270 */
[----:B------:R-:W-:Y:S01]  /*1cc0*/  VIADD R8, R9, 0x3 ;  /* 0x0000000309087836 */ /* 0x000fe20000000000 */
[----:B------:R-:W-:Y:S01]  /*1cd0*/  ISETP.GE.AND P2, PT, R17, UR9, PT ;  /* 0x0000000911007c0c */ /* 0x000fe2000bf46270 */
[----:B------:R-:W-:Y:S01]  /*1ce0*/  VIADD R17, R9, 0x7 ;  /* 0x0000000709117836 */ /* 0x000fe20000000000 */
[----:B------:R-:W-:Y:S01]  /*1cf0*/  ISETP.GE.AND P3, PT, R19, UR9, PT ;  /* 0x0000000913007c0c */ /* 0x000fe2000bf66270 */
[----:B------:R-:W-:Y:S01]  /*1d00*/  IMAD R19, R15, UR5, R14 ;  /* 0x000000050f137c24 */ /* 0x000fe2000f8e020e */
[----:B------:R-:W-:Y:S01]  /*1d10*/  IADD3 R20, PT, PT, R9, 0x6, RZ ;  /* 0x0000000609147810 */ /* 0x000fe20007ffe0ff */
[----:B------:R-:W-:Y:S01]  /*1d20*/  UIADD3 UR5, UPT, UPT, UR5, 0x8, URZ ;  /* 0x0000000805057890 */ /* 0x000fe2000fffe0ff */
[----:B------:R-:W-:-:S02]  /*1d30*/  P2R R22, PR, RZ, 0x2 ;  /* 0x00000002ff167803 */ /* 0x000fc40000000000 */
[----:B------:R-:W-:Y:S01]  /*1d40*/  ISETP.GE.AND P1, PT, R8, UR9, PT ;  /* 0x0000000908007c0c */ /* 0x000fe2000bf26270 */
[----:B------:R-:W-:Y:S01]  /*1d50*/  UISETP.NE.AND UP0, UPT, UR5, UR8, UPT ;  /* 0x000000080500728c */ /* 0x000fe2000bf05270 */
[----:B------:R-:W-:Y:S01]  /*1d60*/  ISETP.GE.AND P4, PT, R20, UR9, PT ;  /* 0x0000000914007c0c */ /* 0x000fe2000bf86270 */
[----:B---3--:R-:W-:Y:S01]  /*1d70*/  IMAD.WIDE R8, R9, 0x4, R6 ;  /* 0x0000000409087825 */ /* 0x008fe200078e0206 */
[----:B------:R-:W-:Y:S01]  /*1d80*/  ISETP.GE.AND P5, PT, R17, UR9, PT ;  /* 0x0000000911007c0c */ /* 0x000fe2000bfa6270 */
[----:B------:R-:W-:-:S12]  /*1d90*/  @P6 BRA `(.L_x_35) ;  /* 0x0000000000106947 */ /* 0x000fd80003800000 */
[----:B--2---:R-:W-:-:S06]  /*1da0*/  IMAD.WIDE R20, R19, 0x4, R2 ;  /* 0x0000000413147825 */ /* 0x004fcc00078e0202 */
[----:B------:R-:W2:Y:S02]  /*1db0*/  LDG.E.CONSTANT R21, desc[UR10][R20.64] ;  /* 0x0000000a14157981 */ /* 0x000ea4000c1e9900 */
[----:B--2---:R-:W-:-:S05]  /*1dc0*/  FMUL R17, R16, R21 ;  /* 0x0000001510117220 */ /* 0x004fca0000400000 */
[----:B------:R0:W-:Y:S02]  /*1dd0*/  REDG.E.ADD.F32.FTZ.RN.STRONG.GPU desc[UR10][R8.64], R17 ;  /* 0x00000011080079a6 */ /* 0x0001e4000c12f30a */
.L_x_35:
[----:B------:R-:W-:Y:S02]  /*1de0*/  ISETP.NE.AND P6, PT, R22, RZ, PT ;  /* 0x000000ff1600720c */ /* 0x000fe40003fc5270 */
[----:B------:R-:W-:-:S11]  /*1df0*/  IADD3 R19, PT, PT, R19, R15, RZ ;  /* 0x0000000f13137210 */ /* 0x000fd60007ffe0ff */
[----:B------:R-:W-:Y:S05]  /*1e00*/  @P6 BRA `(.L_x_36) ;  /* 0x0000000000106947 */ /* 0x000fea0003800000 */
[----:B--2---:R-:W-:-:S06]  /*1e10*/  IMAD.WIDE R20, R19, 0x4, R2 ;  /* 0x0000000413147825 */ /* 0x004fcc00078e0202 */
[----:B------:R-:W0:Y:S02]  /*1e20*/  LDG.E.CONSTANT R21, desc[UR10][R20.64] ;  /* 0x0000000a14157981 */ /* 0x000e24000c1e9900 */
[----:B0-----:R-:W-:-:S05]  /*1e30*/  FMUL R17, R16, R21 ;  /* 0x0000001510117220 */ /* 0x001fca0000400000 */
[----:B------:R1:W-:Y:S02]  /*1e40*/  REDG.E.ADD.F32.FTZ.RN.STRONG.GPU desc[UR10][R8.64+0x4], R17 ;  /* 0x00000411080079a6 */ /* 0x0003e4000c12f30a */
.L_x_36:
[----:B------:R-:W-:Y:S01]  /*1e50*/  IMAD.IADD R19, R19, 0x1, R15 ;  /* 0x0000000113137824 */ /* 0x000fe200078e020f */
[----:B------:R-:W-:Y:S06]  /*1e60*/  @P0 BRA `(.L_x_37) ;  /* 0x0000000000100947 */ /* 0x000fec0003800000 */
[----:B--2---:R-:W-:-:S06]  /*1e70*/  IMAD.WIDE R20, R19, 0x4, R2 ;  /* 0x0000000413147825 */ /* 0x004fcc00078e0202 */
[----:B------:R-:W0:Y:S02]  /*1e80*/  LDG.E.CONSTANT R21, desc[UR10][R20.64] ;  /* 0x0000000a14157981 */ /* 0x000e24000c1e9900 */
[----:B01----:R-:W-:-:S05]  /*1e90*/  FMUL R17, R16, R21 ;  /* 0x0000001510117220 */ /* 0x003fca0000400000 */
[----:B------:R3:W-:Y:S02]  /*1ea0*/  REDG.E.ADD.F32.FTZ.RN.STRONG.GPU desc[UR10][R8.64+0x8], R17 ;  /* 0x00000811080079a6 */ /* 0x0007e4000c12f30a */
.L_x_37:
[----:B------:R-:W-:Y:S01]  /*1eb0*/  IADD3 R19, PT, PT, R19, R15, RZ ;  /* 0x0000000f13137210 */ /* 0x000fe20007ffe0ff */
[----:B------:R-:W-:Y:S06]  /*1ec0*/  @P1 BRA `(.L_x_38) ;  /* 0x0000000000101947 */ /* 0x000fec0003800000 */
[----:B--2---:R-:W-:-:S06]  /*1ed0*/  IMAD.WIDE R20, R19, 0x4, R2 ;  /* 0x0000000413147825 */ /* 0x004fcc00078e0202 */
[----:B------:R-:W0:Y:S02]  /*1ee0*/  LDG.E.CONSTANT R21, desc[UR10][R20.64] ;  /* 0x0000000a14157981 */ /* 0x000e24000c1e9900 */
[----:B01-3--:R-:W-:-:S05]  /*1ef0*/  FMUL R17, R16, R21 ;  /* 0x0000001510117220 */ /* 0x00bfca0000400000 */
[----:B------:R4:W-:Y:S02]  /*1f00*/  REDG.E.ADD.F32.FTZ.RN.STRONG.GPU desc[UR10][R8.64+0xc], R17 ;  /* 0x00000c11080079a6 */ /* 0x0009e4000c12f30a */
.L_x_38:
[----:B------:R-:W-:Y:S01]  /*1f10*/  IMAD.IADD R19, R19, 0x1, R15 ;  /* 0x0000000113137824 */ /* 0x000fe200078e020f */
[----:B------:R-:W-:Y:S06]  /*1f20*/  @P2 BRA `(.L_x_39) ;  /* 0x0000000000102947 */ /* 0x000fec0003800000 */
[----:B--2---:R-:W-:-:S06]  /*1f30*/  IMAD.WIDE R20, R19, 0x4, R2 ;  /* 0x0000000413147825 */ /* 0x004fcc00078e0202 */
[----:B------:R-:W0:Y:S02]  /*1f40*/  LDG.E.CONSTANT R21, desc[UR10][R20.64] ;  /* 0x0000000a14157981 */ /* 0x000e24000c1e9900 */
[----:B01-34-:R-:W-:-:S05]  /*1f50*/  FMUL R17, R16, R21 ;  /* 0x0000001510117220 */ /* 0x01bfca0000400000 */
[----:B------:R0:W-:Y:S02]  /*1f60*/  REDG.E.ADD.F32.FTZ.RN.STRONG.GPU desc[UR10][R8.64+0x10], R17 ;  /* 0x00001011080079a6 */ /* 0x0001e4000c12f30a */
.L_x_39:
[----:B------:R-:W-:Y:S01]  /*1f70*/  IADD3 R19, PT, PT, R19, R15, RZ ;  /* 0x0000000f13137210 */ /* 0x000fe20007ffe0ff */
[----:B------:R-:W-:Y:S06]  /*1f80*/  @P3 BRA `(.L_x_40) ;  /* 0x0000000000103947 */ /* 0x000fec0003800000 */
[----:B--2---:R-:W-:-:S06]  /*1f90*/  IMAD.WIDE R20, R19, 0x4, R2 ;  /* 0x0000000413147825 */ /* 0x004fcc00078e0202 */
[----:B------:R-:W0:Y:S02]  /*1fa0*/  LDG.E.CONSTANT R21, desc[UR10][R20.64] ;  /* 0x0000000a14157981 */ /* 0x000e24000c1e9900 */
[----:B01-34-:R-:W-:-:S05]  /*1fb0*/  FMUL R17, R16, R21 ;  /* 0x0000001510117220 */ /* 0x01bfca0000400000 */
[----:B------:R0:W-:Y:S02]  /*1fc0*/  REDG.E.ADD.F32.FTZ.RN.STRONG.GPU desc[UR10][R8.64+0x14], R17 ;  /* 0x00001411080079a6 */ /* 0x0001e4000c12f30a */
.L_x_40:
[----:B------:R-:W-:Y:S01]  /*1fd0*/  IMAD.IADD R19, R19, 0x1, R15 ;  /* 0x0000000113137824 */ /* 0x000fe200078e020f */
[----:B------:R-:W-:Y:S06]  /*1fe0*/  @P4 BRA `(.L_x_41) ;  /* 0x0000000000104947 */ /* 0x000fec0003800000 */
[----:B--2---:R-:W-:-:S06]  /*1ff0*/  IMAD.WIDE R20, R19, 0x4, R2 ;  /* 0x0000000413147825 */ /* 0x004fcc00078e0202 */
[----:B------:R-:W0:Y:S02]  /*2000*/  LDG.E.CONSTANT R21, desc[UR10][R20.64] ;  /* 0x0000000a14157981 */ /* 0x000e24000c1e9900 */
[----:B01-34-:R-:W-:-:S05]  /*2010*/  FMUL R17, R16, R21 ;  /* 0x0000001510117220 */ /* 0x01bfca0000400000 */
[----:B------:R0:W-:Y:S02]  /*2020*/  REDG.E.ADD.F32.FTZ.RN.STRONG.GPU desc[UR10][R8.64+0x18], R17 ;  /* 0x00001811080079a6 */ /* 0x0001e4000c12f30a */
.L_x_41:
[----:B------:R-:W-:Y:S05]  /*2030*/  @P5 BRA `(.L_x_42) ;  /* 0x0000000000145947 */ /* 0x000fea0003800000 */
[----:B------:R-:W-:-:S05]  /*2040*/  IADD3 R21, PT, PT, R19, R15, RZ ;  /* 0x0000000f13157210 */ /* 0x000fca0007ffe0ff */
[----:B--2---:R-:W-:-:S06]  /*2050*/  IMAD.WIDE R20, R21, 0x4, R2 ;  /* 0x0000000415147825 */ /* 0x004fcc00078e0202 */
[----:B------:R-:W0:Y:S02]  /*2060*/  LDG.E.CONSTANT R21, desc[UR10][R20.64] ;  /* 0x0000000a14157981 */ /* 0x000e24000c1e9900 */
[----:B01-34-:R-:W-:-:S05]  /*2070*/  FMUL R17, R16, R21 ;  /* 0x0000001510117220 */ /* 0x01bfca0000400000 */
[----:B------:R0:W-:Y:S02]  /*2080*/  REDG.E.ADD.F32.FTZ.RN.STRONG.GPU desc[UR10][R8.64+0x1c], R17 ;  /* 0x00001c11080079a6 */ /* 0x0001e4000c12f30a */
.L_x_42:
[----:B------:R-:W-:Y:S05]  /*2090*/  BRA.U UP0, `(.L_x_43) ;  /* 0xfffffff900e47547 */ /* 0x000fea000b83ffff */
[----:B------:R-:W-:-:S05]  /*20a0*/  UMOV UR5, UR8 ;  /* 0x0000000800057c82 */ /* 0x000fca0008000000 */
.L_x_34:
[----:B------:R-:W-:-:S09]  /*20b0*/  UISETP.NE.AND UP0, UPT, UR15, URZ, UPT ;  /* 0x000000ff0f00728c */ /* 0x000fd2000bf05270 */
[----:B------:R-:W-:Y:S05]  /*20c0*/  BRA.U !UP0, `(.L_x_33) ;  /* 0x0000000508507547 */ /* 0x000fea000b800000 */
[----:B------:R-:W-:-:S04]  /*20d0*/  UIADD3 UR20, UPT, UPT, UR15, -0x1, URZ ;  /* 0xffffffff0f147890 */ /* 0x000fc8000fffe0ff */
[----:B------:R-:W-:-:S09]  /*20e0*/  UISETP.GE.U32.AND UP0, UPT, UR20, 0x3, UPT ;  /* 0x000000031400788c */ /* 0x000fd2000bf06070 */
[----:B------:R-:W-:Y:S05]  /*20f0*/  BRA.U !UP0, `(.L_x_44) ;  /* 0x0000000108a07547 */ /* 0x000fea000b800000 */
[----:B------:R-:W5:Y:S08]  /*2100*/  LDC R6, c[0x0][0x3cc] ;  /* 0x0000f300ff067b82 */ /* 0x000f700000000800 */
[----:B--2---:R-:W2:Y:S01]  /*2110*/  LDC.64 R2, c[0x0][0x3b8] ;  /* 0x0000ee00ff027b82 */ /* 0x004ea20000000a00 */
[----:B-----5:R-:W-:-:S04]  /*2120*/  IMAD R7, R5, R6, UR5 ;  /* 0x0000000505077e24 */ /* 0x020fc8000f8e0206 */
[C---:B------:R-:W-:Y:S01]  /*2130*/  VIADD R6, R7.reuse, 0x1 ;  /* 0x0000000107067836 */ /* 0x040fe20000000000 */
[C---:B------:R-:W-:Y:S01]  /*2140*/  ISETP.GE.AND P0, PT, R7.reuse, UR9, PT ;  /* 0x0000000907007c0c */ /* 0x040fe2000bf06270 */
[C---:B01-34-:R-:W-:Y:S01]  /*2150*/  VIADD R9, R7.reuse, 0x3 ;  /* 0x0000000307097836 */ /* 0x05bfe20000000000 */
[C---:B------:R-:W-:Y:S01]  /*2160*/  IADD3 R8, PT, PT, R7.reuse, 0x2, RZ ;  /* 0x0000000207087810 */ /* 0x040fe20007ffe0ff */
[----:B--2---:R-:W-:Y:S01]  /*2170*/  IMAD.WIDE R2, R7, 0x4, R2 ;  /* 0x0000000407027825 */ /* 0x004fe200078e0202 */
[----:B------:R-:W-:Y:S02]  /*2180*/  ISETP.GE.AND P1, PT, R6, UR9, PT ;  /* 0x0000000906007c0c */ /* 0x000fe4000bf26270 */
[----:B------:R-:W-:Y:S01]  /*2190*/  ISETP.GE.AND P2, PT, R8, UR9, PT ;  /* 0x0000000908007c0c */ /* 0x000fe2000bf46270 */
[----:B------:R-:W-:Y:S01]  /*21a0*/  IMAD R8, R15, UR5, R14 ;  /* 0x000000050f087c24 */ /* 0x000fe2000f8e020e */
[----:B------:R-:W-:Y:S01]  /*21b0*/  ISETP.GE.AND P3, PT, R9, UR9, PT ;  /* 0x0000000909007c0c */ /* 0x000fe2000bf66270 */
[----:B------:R-:W-:-:S04]  /*21c0*/  UIADD3 UR5, UPT, UPT, UR5, 0x4, URZ ;  /* 0x0000000405057890 */ /* 0x000fc8000fffe0ff */
[----:B------:R-:W-:Y:S08]  /*21d0*/  @P0 BRA `(.L_x_45) ;  /* 0x0000000000140947 */ /* 0x000ff00003800000 */
[----:B------:R-:W0:Y:S02]  /*21e0*/  LDC.64 R6, c[0x0][0x3a0] ;  /* 0x0000e800ff067b82 */ /* 0x000e240000000a00 */
[----:B0-----:R-:W-:-:S06]  /*21f0*/  IMAD.WIDE R6, R8, 0x4, R6 ;  /* 0x0000000408067825 */ /* 0x001fcc00078e0206 */
[----:B------:R-:W2:Y:S02]  /*2200*/  LDG.E.CONSTANT R7, desc[UR10][R6.64] ;  /* 0x0000000a06077981 */ /* 0x000ea4000c1e9900 */
[----:B--2---:R-:W-:-:S05]  /*2210*/  FMUL R9, R16, R7 ;  /* 0x0000000710097220 */ /* 0x004fca0000400000 */
[----:B------:R0:W-:Y:S02]  /*2220*/  REDG.E.ADD.F32.FTZ.RN.STRONG.GPU desc[UR10][R2.64], R9 ;  /* 0x00000009020079a6 */ /* 0x0001e4000c12f30a */
.L_x_45:
[----:B------:R-:W-:Y:S01]  /*2230*/  IADD3 R8, PT, PT, R8, R15, RZ ;  /* 0x0000000f08087210 */ /* 0x000fe20007ffe0ff */
[----:B------:R-:W-:Y:S06]  /*2240*/  @P1 BRA `(.L_x_46) ;  /* 0x0000000000141947 */ /* 0x000fec0003800000 */
[----:B------:R-:W1:Y:S02]  /*2250*/  LDC.64 R6, c[0x0][0x3a0] ;  /* 0x0000e800ff067b82 */ /* 0x000e640000000a00 */
[----:B-1----:R-:W-:-:S06]  /*2260*/  IMAD.WIDE R6, R8, 0x4, R6 ;  /* 0x0000000408067825 */ /* 0x002fcc00078e0206 */
[----:B------:R-:W0:Y:S02]  /*2270*/  LDG.E.CONSTANT R7, desc[UR10][R6.64] ;  /* 0x0000000a06077981 */ /* 0x000e24000c1e9900 */
[----:B0-----:R-:W-:-:S05]  /*2280*/  FMUL R9, R16, R7 ;  /* 0x0000000710097220 */ /* 0x001fca0000400000 */
[----:B------:R1:W-:Y:S02]  /*2290*/  REDG.E.ADD.F32.FTZ.RN.STRONG.GPU desc[UR10][R2.64+0x4], R9 ;  /* 0x00000409020079a6 */ /* 0x0003e4000c12f30a */
.L_x_46:
[----:B------:R-:W-:Y:S01]  /*22a0*/  IMAD.IADD R8, R8, 0x1, R15 ;  /* 0x0000000108087824 */ /* 0x000fe200078e020f */
[----:B------:R-:W-:Y:S06]  /*22b0*/  @P2 BRA `(.L_x_47) ;  /* 0x0000000000142947 */ /* 0x000fec0003800000 */
[----:B------:R-:W2:Y:S02]  /*22c0*/  LDC.64 R6, c[0x0][0x3a0] ;  /* 0x0000e800ff067b82 */ /* 0x000ea40000000a00 */
[----:B--2---:R-:W-:-:S06]  /*22d0*/  IMAD.WIDE R6, R8, 0x4, R6 ;  /* 0x0000000408067825 */ /* 0x004fcc00078e0206 */
[----:B------:R-:W0:Y:S02]  /*22e0*/  LDG.E.CONSTANT R7, desc[UR10][R6.64] ;  /* 0x0000000a06077981 */ /* 0x000e24000c1e9900 */
[----:B01----:R-:W-:-:S05]  /*22f0*/  FMUL R9, R16, R7 ;  /* 0x0000000710097220 */ /* 0x003fca0000400000 */
[----:B------:R2:W-:Y:S02]  /*2300*/  REDG.E.ADD.F32.FTZ.RN.STRONG.GPU desc[UR10][R2.64+0x8], R9 ;  /* 0x00000809020079a6 */ /* 0x0005e4000c12f30a */
.L_x_47:
[----:B------:R-:W-:Y:S05]  /*2310*/  @P3 BRA `(.L_x_44) ;  /* 0x0000000000183947 */ /* 0x000fea0003800000 */
[----:B------:R-:W3:Y:S01]  /*2320*/  LDC.64 R6, c[0x0][0x3a0] ;  /* 0x0000e800ff067b82 */ /* 0x000ee20000000a00 */
[----:B012---:R-:W-:-:S05]  /*2330*/  IADD3 R9, PT, PT, R8, R15, RZ ;  /* 0x0000000f08097210 */ /* 0x007fca0007ffe0ff */
[----:B---3--:R-:W-:-:S06]  /*2340*/  IMAD.WIDE R6, R9, 0x4, R6 ;  /* 0x0000000409067825 */ /* 0x008fcc00078e0206 */
[----:B------:R-:W2:Y:S02]  /*2350*/  LDG.E.CONSTANT R7, desc[UR10][R6.64] ;  /* 0x0000000a06077981 */ /* 0x000ea4000c1e9900 */
[----:B--2---:R-:W-:-:S05]  /*2360*/  FMUL R9, R16, R7 ;  /* 0x0000000710097220 */ /* 0x004fca0000400000 */
[----:B------:R0:W-:Y:S02]  /*2370*/  REDG.E.ADD.F32.FTZ.RN.STRONG.GPU desc[UR10][R2.64+0xc], R9 ;  /* 0x00000c09020079a6 */ /* 0x0001e4000c12f30a */
.L_x_44:
[----:B------:R-:W-:-:S09]  /*2380*/  UISETP.NE.AND UP0, UPT, UR16, URZ, UPT ;  /* 0x000000ff1000728c */ /* 0x000fd2000bf05270 */
[----:B------:R-:W-:Y:S05]  /*2390*/  BRA.U !UP0, `(.L_x_33) ;  /* 0x00000001089c7547 */ /* 0x000fea000b800000 */
[----:B------:R-:W-:-:S04]  /*23a0*/  UIADD3 UR20, UPT, UPT, UR16, -0x1, URZ ;  /* 0xffffffff10147890 */ /* 0x000fc8000fffe0ff */
[----:B------:R-:W-:-:S09]  /*23b0*/  UISETP.NE.AND UP0, UPT, UR20, URZ, UPT ;  /* 0x000000ff1400728c */ /* 0x000fd2000bf05270 */
[----:B------:R-:W-:Y:S05]  /*23c0*/  BRA.U !UP0, `(.L_x_48) ;  /* 0x0000000108587547 */ /* 0x000fea000b800000 */
[----:B------:R-:W5:Y:S01]  /*23d0*/  LDC R6, c[0x0][0x3cc] ;  /* 0x0000f300ff067b82 */ /* 0x000f620000000800 */
[----:B01-34-:R-:W-:-:S07]  /*23e0*/  IMAD R8, R15, UR5, R14 ;  /* 0x000000050f087c24 */ /* 0x01bfce000f8e020e */
[----:B--2---:R-:W0:Y:S01]  /*23f0*/  LDC.64 R2, c[0x0][0x3b8] ;  /* 0x0000ee00ff027b82 */ /* 0x004e220000000a00 */
[----:B-----5:R-:W-:Y:S01]  /*2400*/  IMAD R7, R5, R6, UR5 ;  /* 0x0000000505077e24 */ /* 0x020fe2000f8e0206 */
[----:B------:R-:W-:-:S03]  /*2410*/  UIADD3 UR5, UPT, UPT, UR5, 0x2, URZ ;  /* 0x0000000205057890 */ /* 0x000fc6000fffe0ff */
[C---:B------:R-:W-:Y:S01]  /*2420*/  VIADD R6, R7.reuse, 0x1 ;  /* 0x0000000107067836 */ /* 0x040fe20000000000 */
[C---:B------:R-:W-:Y:S01]  /*2430*/  ISETP.GE.AND P0, PT, R7.reuse, UR9, PT ;  /* 0x0000000907007c0c */ /* 0x040fe2000bf06270 */
[----:B0-----:R-:W-:-:S03]  /*2440*/  IMAD.WIDE R2, R7, 0x4, R2 ;  /* 0x0000000407027825 */ /* 0x001fc600078e0202 */
[----:B------:R-:W-:-:S09]  /*2450*/  ISETP.GE.AND P1, PT, R6, UR9, PT ;  /* 0x0000000906007c0c */ /* 0x000fd2000bf26270 */
[----:B------:R-:W-:Y:S05]  /*2460*/  @P0 BRA `(.L_x_49) ;  /* 0x0000000000140947 */ /* 0x000fea0003800000 */
[----:B------:R-:W0:Y:S02]  /*2470*/  LDC.64 R6, c[0x0][0x3a0] ;  /* 0x0000e800ff067b82 */ /* 0x000e240000000a00 */
[----:B0-----:R-:W-:-:S06]  /*2480*/  IMAD.WIDE R6, R8, 0x4, R6 ;  /* 0x0000000408067825 */ /* 0x001fcc00078e0206 */
[----:B------:R-:W2:Y:S02]  /*2490*/  LDG.E.CONSTANT R7, desc[UR10][R6.64] ;  /* 0x0000000a06077981 */ /* 0x000ea4000c1e9900 */
[----:B--2---:R-:W-:-:S05]  /*24a0*/  FMUL R9, R16, R7 ;  /* 0x0000000710097220 */ /* 0x004fca0000400000 */
[----:B------:R0:W-:Y:S02]  /*24b0*/  REDG.E.ADD.F32.FTZ.RN.STRONG.GPU desc[UR10][R2.64], R9 ;  /* 0x00000009020079a6 */ /* 0x0001e4000c12f30a */
.L_x_49:
[----:B------:R-:W-:Y:S05]  /*24c0*/  @P1 BRA `(.L_x_48) ;  /* 0x0000000000181947 */ /* 0x000fea0003800000 */
[----:B------:R-:W1:Y:S01]  /*24d0*/  LDC.64 R6, c[0x0][0x3a0] ;  /* 0x0000e800ff067b82 */ /* 0x000e620000000a00 */
[----:B0-----:R-:W-:-:S05]  /*24e0*/  IADD3 R9, PT, PT, R8, R15, RZ ;  /* 0x0000000f08097210 */ /* 0x001fca0007ffe0ff */
[----:B-1----:R-:W-:-:S06]  /*24f0*/  IMAD.WIDE R6, R9, 0x4, R6 ;  /* 0x0000000409067825 */ /* 0x002fcc00078e0206 */
[----:B------:R-:W2:Y:S02]  /*2500*/  LDG.E.CONSTANT R7, desc[UR10][R6.64] ;  /* 0x0000000a06077981 */ /* 0x000ea4000c1e9900 */
[----:B--2---:R-:W-:-:S05]  /*2510*/  FMUL R9, R16, R7 ;  /* 0x0000000710097220 */ /* 0x004fca0000400000 */
[----:B------:R0:W-:Y:S02]  /*2520*/  REDG.E.ADD.F32.FTZ.RN.STRONG.GPU desc[UR10][R2.64+0x4], R9 ;  /* 0x00000409020079a6 */ /* 0x0001e4000c12f30a */
.L_x_48:
[----:B------:R-:W-:-:S09]  /*2530*/  UISETP.NE.AND UP0, UPT, UR17, URZ, UPT ;  /* 0x000000ff1100728c */ /* 0x000fd2000bf05270 */
[----:B------:R-:W-:Y:S05]  /*2540*/  BRA.U !UP0, `(.L_x_33) ;  /* 0x0000000108307547 */ /* 0x000fea000b800000 */
[----:B012---:R-:W3:Y:S01]  /*2550*/  LDC R2, c[0x0][0x3cc] ;  /* 0x0000f300ff027b82 */ /* 0x007ee20000000800 */
[----:B------:R-:W-:Y:S02]  /*2560*/  IMAD R15, R15, UR5, R14 ;  /* 0x000000050f0f7c24 */ /* 0x000fe4000f8e020e */
[----:B---34-:R-:W-:-:S05]  /*2570*/  IMAD R9, R5, R2, UR5 ;  /* 0x0000000505097e24 */ /* 0x018fca000f8e0202 */
[----:B------:R-:W-:-:S13]  /*2580*/  ISETP.GE.AND P0, PT, R9, UR9, PT ;  /* 0x0000000909007c0c */ /* 0x000fda000bf06270 */
[----:B------:R-:W-:Y:S05]  /*2590*/  @P0 BRA `(.L_x_33) ;  /* 0x00000000001c0947 */ /* 0x000fea0003800000 */
[----:B------:R-:W0:Y:S08]  /*25a0*/  LDC.64 R6, c[0x0][0x3a0] ;  /* 0x0000e800ff067b82 */ /* 0x000e300000000a00 */
[----:B------:R-:W1:Y:S01]  /*25b0*/  LDC.64 R2, c[0x0][0x3b8] ;  /* 0x0000ee00ff027b82 */ /* 0x000e620000000a00 */
[----:B0-----:R-:W-:-:S06]  /*25c0*/  IMAD.WIDE R6, R15, 0x4, R6 ;  /* 0x000000040f067825 */ /* 0x001fcc00078e0206 */
[----:B------:R-:W2:Y:S01]  /*25d0*/  LDG.E.CONSTANT R7, desc[UR10][R6.64] ;  /* 0x0000000a06077981 */ /* 0x000ea2000c1e9900 */
[----:B-1----:R-:W-:-:S04]  /*25e0*/  IMAD.WIDE R2, R9, 0x4, R2 ;  /* 0x0000000409027825 */ /* 0x002fc800078e0202 */
[----:B--2---:R-:W-:-:S05]  /*25f0*/  FMUL R9, R16, R7 ;  /* 0x0000000710097220 */ /* 0x004fca0000400000 */
[----:B------:R0:W-:Y:S02]  /*2600*/  REDG.E.ADD.F32.FTZ.RN.STRONG.GPU desc[UR10][R2.64], R9 ;  /* 0x00000009020079a6 */ /* 0x0001e4000c12f30a */
.L_x_33:
[----:B------:R-:W-:Y:S05]  /*2610*/  BSYNC.RECONVERGENT B2 ;  /* 0x0000000000027941 */ /* 0x000fea0003800200 */
.L_x_32:
[----:B------:R-:W-:-:S05]  /*2620*/  VIADD R13, R13, UR6 ;  /* 0x000000060d0d7c36 */ /* 0x000fca0008000000 */
[----:B------:R-:W-:-:S13]  /*2630*/  ISETP.GE.AND P0, PT, R13, UR19, PT ;  /* 0x000000130d007c0c */ /* 0x000fda000bf06270 */
[----:B------:R-:W-:Y:S05]  /*2640*/  @!P0 BRA `(.L_x_50) ;  /* 0xfffffff400188947 */ /* 0x000fea000383ffff */
.L_x_31:
[----:B------:R-:W-:Y:S05]  /*2650*/  BSYNC.RECONVERGENT B1 ;  /* 0x0000000000017941 */ /* 0x000fea0003800200 */
.L_x_30:
[----:B------:R-:W0:Y:S02]  /*2660*/  LDCU UR5, c[0x0][0x3dc] ;  /* 0x00007b80ff0577ac */ /* 0x000e240008000800 */
[----:B0-----:R-:W-:-:S04]  /*2670*/  IADD3 R10, PT, PT, R10, UR5, RZ ;  /* 0x000000050a0a7c10 */ /* 0x001fc8000fffe0ff */
[----:B------:R-:W-:-:S13]  /*2680*/  ISETP.GE.AND P0, PT, R10, UR14, PT ;  /* 0x0000000e0a007c0c */ /* 0x000fda000bf06270 */
[----:B------:R-:W-:Y:S05]  /*2690*/  @!P0 BRA `(.L_x_51) ;  /* 0xfffffff000cc8947 */ /* 0x000fea000383ffff */
.L_x_29:
[----:B------:R-:W-:Y:S05]  /*26a0*/  BSYNC.RECONVERGENT B0 ;  /* 0x0000000000007941 */ /* 0x000fea0003800200 */
.L_x_28:
[----:B------:R-:W0:Y:S01]  /*26b0*/  LDCU UR5, c[0x0][0x3d8] ;  /* 0x00007b00ff0577ac */ /* 0x000e220008000800 */
[----:B------:R-:W1:Y:S01]  /*26c0*/  LDCU UR9, c[0x0][0x3d4] ;  /* 0x00007a80ff0977ac */ /* 0x000e620008000800 */
[----:B0-----:R-:W-:-:S04]  /*26d0*/  UIADD3 UR4, UPT, UPT, UR4, UR5, URZ ;  /* 0x0000000504047290 */ /* 0x001fc8000fffe0ff */
[----:B-1----:R-:W-:Y:S01]  /*26e0*/  UISETP.GE.AND UP0, UPT, UR4, UR9, UPT ;  /* 0x000000090400728c */ /* 0x002fe2000bf06270 */
[----:B------:R-:W-:Y:S08]  /*26f0*/  BAR.SYNC.DEFER_BLOCKING 0x0 ;  /* 0x0000000000007b1d */ /* 0x000ff00000010000 */
[----:B------:R-:W-:Y:S05]  /*2700*/  BRA.U !UP0, `(.L_x_52) ;  /* 0xffffffdd08747547 */ /* 0x000fea000b83ffff */
[----:B------:R-:W-:Y:S05]  /*2710*/  EXIT ;  /* 0x000000000000794d */ /* 0x000fea0003800000 */
.L_x_53:
[----:B------:R-:W-:-:S00]  /*2720*/  BRA `(.L_x_53) ;  /* 0xfffffffc00fc7947 */ /* 0x000fc0000383ffff */
[----:B------:R-:W-:-:S00]  /*2730*/  NOP ;  /* 0x0000000000007918 */ /* 0x000fc00000000000 */
        /* <DEDUP_REMOVED lines=12> */
.L_x_346:


//--------------------- .text._Z26gcn_fused_kernel_optimizedPKiS0_PKfS2_S2_PfS0_iiiiiii --------------------------
	.section	.text._Z26gcn_fused_kernel_optimizedPKiS0_PKfS2_S2_PfS0_iiiiiii,"ax",@progbits
	.align	128
        .global         _Z26gcn_fused_kernel_optimizedPKiS0_PKfS2_S2_PfS0_iiiiiii
        .type           _Z26gcn_fused_kernel_optimizedPKiS0_PKfS2_S2_PfS0_iiiiiii,@function
        .size           _Z26gcn_fused_kernel_optimizedPKiS0_PKfS2_S2_PfS0_iiiiiii,(.L_x_347 - _Z26gcn_fused_kernel_optimizedPKiS0_PKfS2_S2_PfS0_iiiiiii)
        .other          _Z26gcn_fused_kernel_optimizedPKiS0_PKfS2_S2_PfS0_iiiiiii,@"STO_CUDA_ENTRY STV_DEFAULT"
_Z26gcn_fused_kernel_optimizedPKiS0_PKfS2_S2_PfS0_iiiiiii:
.text._Z26gcn_fused_kernel_optimizedPKiS0_PKfS2_S2_PfS0_iiiiiii:
[----:B------:R-:W-:Y:S01]  /*0000*/  LDC R1, c[0x0][0x37c] ;  /* 0x0000df00ff017b82 */ /* 0x000fe20000000800 */
[----:B------:R-:W0:Y:S01]  /*0010*/  S2R R0, SR_CTAID.X ;  /* 0x0000000000007919 */ /* 0x000e220000002500 */
[----:B------:R-:W0:Y:S02]  /*0020*/  LDCU UR4, c[0x0][0x3b8] ;  /* 0x00007700ff0477ac */ /* 0x000e240008000800 */
[----:B0-----:R-:W-:-:S13]  /*0030*/  ISETP.GE.AND P0, PT, R0, UR4, PT ;  /* 0x0000000400007c0c */ /* 0x001fda000bf06270 */
[----:B------:R-:W-:Y:S05]  /*0040*/  @P0 EXIT ;  /* 0x000000000000094d */ /* 0x000fea0003800000 */
[----:B------:R-:W0:Y:S02]  /*0050*/  LDC R2, c[0x0][0x3c4] ;  /* 0x0000f100ff027b82 */ /* 0x000e240000000800 */
[----:B0-----:R-:W-:-:S13]  /*0060*/  ISETP.GE.AND P0, PT, R2, 0x1, PT ;  /* 0x000000010200780c */ /* 0x001fda0003f06270 */
[----:B------:R-:W-:Y:S05]  /*0070*/  @!P0 EXIT ;  /* 0x000000000000894d */ /* 0x000fea0003800000 */
[----:B------:R-:W0:Y:S01]  /*0080*/  LDC.64 R4, c[0x0][0x380] ;  /* 0x0000e000ff047b82 */ /* 0x000e220000000a00 */
[----:B------:R-:W1:Y:S01]  /*0090*/  LDCU.64 UR8, c[0x0][0x358] ;  /* 0x00006b00ff0877ac */ /* 0x000e620008000a00 */
[----:B------:R-:W2:Y:S06]  /*00a0*/  LDCU UR22, c[0x0][0x3cc] ;  /* 0x00007980ff1677ac */ /* 0x000eac0008000800 */
[----:B------:R-:W3:Y:S01]  /*00b0*/  LDC.64 R6, c[0x0][0x3b0] ;  /* 0x0000ec00ff067b82 */ /* 0x000ee20000000a00 */
[----:B0-----:R-:W-:-:S05]  /*00c0*/  IMAD.WIDE.U32 R4, R0, 0x4, R4 ;  /* 0x0000000400047825 */ /* 0x001fca00078e0004 */
[----:B-1----:R0:W4:Y:S01]  /*00d0*/  LDG.E.CONSTANT R10, desc[UR8][R4.64] ;  /* 0x00000008040a7981 */ /* 0x002122000c1e9900 */
[----:B---3--:R-:W-:-:S05]  /*00e0*/  IMAD.WIDE.U32 R6, R0, 0x4, R6 ;  /* 0x0000000400067825 */ /* 0x008fca00078e0006 */
[----:B------:R1:W4:Y:S01]  /*00f0*/  LDG.E.CONSTANT R2, desc[UR8][R6.64] ;  /* 0x0000000806027981 */ /* 0x000322000c1e9900 */
[----:B--2---:R-:W2:Y:S08]  /*0100*/  I2F.U32.RP R8, UR22 ;  /* 0x0000001600087d06 */ /* 0x004eb00008209000 */
[----:B--2---:R-:W2:Y:S01]  /*0110*/  MUFU.RCP R8, R8 ;  /* 0x0000000800087308 */ /* 0x004ea20000001000 */
[----:B------:R-:W0:Y:S01]  /*0120*/  S2R R3, SR_TID.X ;  /* 0x0000000000037919 */ /* 0x000e220000002100 */
[----:B--2---:R-:W-:Y:S01]  /*0130*/  VIADD R9, R8, 0xffffffe ;  /* 0x0ffffffe08097836 */ /* 0x004fe20000000000 */
[----:B------:R-:W-:Y:S01]  /*0140*/  UMOV UR4, URZ ;  /* 0x000000ff00047c82 */ /* 0x000fe20008000000 */
[----:B------:R-:W2:Y:S01]  /*0150*/  LDCU UR6, c[0x0][0x360] ;  /* 0x00006c00ff0677ac */ /* 0x000ea20008000800 */
[----:B------:R-:W3:Y:S03]  /*0160*/  LDC R8, c[0x0][0x3c0] ;  /* 0x0000f000ff087b82 */ /* 0x000ee60000000800 */
[----:B------:R-:W5:Y:S02]  /*0170*/  F2I.FTZ.U32.TRUNC.NTZ R9, R9 ;  /* 0x0000000900097305 */ /* 0x000f64000021f000 */
[----:B-----5:R-:W-:-:S13]  /*0180*/  R2UR UR5, R9 ;  /* 0x00000000090572ca */ /* 0x020fda00000e0000 */
[----:B------:R-:W-:-:S04]  /*0190*/  UIADD3 UR7, UPT, UPT, URZ, -UR5, URZ ;  /* 0x80000005ff077290 */ /* 0x000fc8000fffe0ff */
[----:B------:R-:W-:-:S04]  /*01a0*/  UIMAD UR7, UR7, UR22, URZ ;  /* 0x00000016070772a4 */ /* 0x000fc8000f8e02ff */
[----:B------:R-:W-:-:S06]  /*01b0*/  UIMAD.WIDE.U32 UR4, UR5, UR7, UR4 ;  /* 0x00000007050472a5 */ /* 0x000fcc000f8e0004 */
[----:B0-----:R-:W-:-:S04]  /*01c0*/  IMAD.HI.U32 R4, R3, UR5, RZ ;  /* 0x0000000503047c27 */ /* 0x001fc8000f8e00ff */
[----:B-1----:R-:W-:-:S04]  /*01d0*/  IMAD.MOV R6, RZ, RZ, -R4 ;  /* 0x000000ffff067224 */ /* 0x002fc800078e0a04 */
[----:B------:R-:W-:Y:S01]  /*01e0*/  IMAD R5, R6, UR22, R3 ;  /* 0x0000001606057c24 */ /* 0x000fe2000f8e0203 */
[----:B--2---:R-:W-:-:S04]  /*01f0*/  UIADD3 UR6, UPT, UPT, UR6, -0x1, UR22 ;  /* 0xffffffff06067890 */ /* 0x004fc8000fffe016 */
[----:B------:R-:W-:Y:S01]  /*0200*/  ISETP.GE.U32.AND P0, PT, R5, UR22, PT ;  /* 0x0000001605007c0c */ /* 0x000fe2000bf06070 */
[----:B------:R-:W-:-:S07]  /*0210*/  UIMAD.WIDE.U32 UR4, UR5, UR6, URZ ;  /* 0x00000006050472a5 */ /* 0x000fce000f8e00ff */
[----:B------:R-:W-:Y:S02]  /*0220*/  UMOV UR7, UR5 ;  /* 0x0000000500077c82 */ /* 0x000fe40008000000 */
[----:B------:R-:W-:-:S03]  /*0230*/  UIADD3 UR4, UPT, UPT, -UR7, URZ, URZ ;  /* 0x000000ff07047290 */ /* 0x000fc6000fffe1ff */
[----:B------:R-:W-:Y:S01]  /*0240*/  @P0 IADD3 R5, PT, PT, R5, -UR22, RZ ;  /* 0x8000001605050c10 */ /* 0x000fe2000fffe0ff */
[----:B------:R-:W-:-:S03]  /*0250*/  UIMAD UR6, UR22, UR4, UR6 ;  /* 0x00000004160672a4 */ /* 0x000fc6000f8e0206 */
[----:B------:R-:W-:Y:S01]  /*0260*/  ISETP.GE.U32.AND P1, PT, R5, UR22, PT ;  /* 0x0000001605007c0c */ /* 0x000fe2000bf26070 */
[----:B------:R-:W-:Y:S02]  /*0270*/  UISETP.GE.U32.AND UP1, UPT, UR6, UR22, UPT ;  /* 0x000000160600728c */ /* 0x000fe4000bf26070 */
[----:B------:R-:W-:Y:S01]  /*0280*/  ULOP3.LUT UR5, URZ, UR22, URZ, 0x33, !UPT ;  /* 0x00000016ff057292 */ /* 0x000fe2000f8e33ff */
[----:B------:R-:W-:Y:S01]  /*0290*/  @P0 VIADD R4, R4, 0x1 ;  /* 0x0000000104040836 */ /* 0x000fe20000000000 */
[----:B------:R-:W-:Y:S01]  /*02a0*/  UISETP.NE.U32.AND UP0, UPT, UR22, URZ, UPT ;  /* 0x000000ff1600728c */ /* 0x000fe2000bf05070 */
[----:B------:R-:W0:Y:S03]  /*02b0*/  LDCU UR4, c[0x0][0x3c8] ;  /* 0x00007900ff0477ac */ /* 0x000e260008000800 */
[----:B------:R-:W-:Y:S02]  /*02c0*/  IMAD.U32 R5, RZ, RZ, UR5 ;  /* 0x00000005ff057e24 */ /* 0x000fe4000f8e00ff */
[----:B------:R-:W-:-:S02]  /*02d0*/  PLOP3.LUT P2, PT, PT, PT, UP0, 0x80, 0x8 ;  /* 0x000000000008781c */ /* 0x000fc40003f4f008 */
[----:B------:R-:W-:Y:S01]  /*02e0*/  @P1 IADD3 R4, PT, PT, R4, 0x1, RZ ;  /* 0x0000000104041810 */ /* 0x000fe20007ffe0ff */
[----:B------:R-:W-:-:S03]  /*02f0*/  @UP1 UIADD3 UR6, UPT, UPT, UR6, -UR22, URZ ;  /* 0x8000001606061290 */ /* 0x000fc6000fffe0ff */
[----:B------:R-:W-:Y:S01]  /*0300*/  SEL R4, R5, R4, !P2 ;  /* 0x0000000405047207 */ /* 0x000fe20005000000 */
[----:B------:R-:W-:-:S04]  /*0310*/  UISETP.GE.U32.AND UP2, UPT, UR6, UR22, UPT ;  /* 0x000000160600728c */ /* 0x000fc8000bf46070 */
[----:B------:R-:W-:Y:S01]  /*0320*/  IMAD.MOV R6, RZ, RZ, -R4 ;  /* 0x000000ffff067224 */ /* 0x000fe200078e0a04 */
[----:B------:R-:W-:-:S03]  /*0330*/  @UP1 UIADD3 UR7, UPT, UPT, UR7, 0x1, URZ ;  /* 0x0000000107071890 */ /* 0x000fc6000fffe0ff */
[----:B------:R-:W-:Y:S01]  /*0340*/  IMAD R5, R6, UR22, R3 ;  /* 0x0000001606057c24 */ /* 0x000fe2000f8e0203 */
[C---:B---3--:R-:W-:Y:S01]  /*0350*/  LOP3.LUT R7, R8.reuse, 0x3, RZ, 0xc0, !PT ;  /* 0x0000000308077812 */ /* 0x048fe200078ec0ff */
[C---:B0-----:R-:W-:Y:S01]  /*0360*/  IMAD R6, R8.reuse, UR4, RZ ;  /* 0x0000000408067c24 */ /* 0x041fe2000f8e02ff */
[----:B------:R-:W-:Y:S01]  /*0370*/  @UP2 UIADD3 UR7, UPT, UPT, UR7, 0x1, URZ ;  /* 0x0000000107072890 */ /* 0x000fe2000fffe0ff */
[----:B------:R-:W-:Y:S01]  /*0380*/  LOP3.LUT R8, R8, 0x7ffffffc, RZ, 0xc0, !PT ;  /* 0x7ffffffc08087812 */ /* 0x000fe200078ec0ff */
[----:B------:R-:W-:Y:S02]  /*0390*/  USHF.R.U32.HI UR10, URZ, 0x11, UR22 ;  /* 0x00000011ff0a7899 */ /* 0x000fe40008011616 */
[----:B------:R-:W-:Y:S02]  /*03a0*/  USHF.R.U32.HI UR11, URZ, 0x12, UR22 ;  /* 0x00000012ff0b7899 */ /* 0x000fe40008011616 */
[----:B------:R-:W-:Y:S02]  /*03b0*/  USHF.R.U32.HI UR12, URZ, 0x13, UR22 ;  /* 0x00000013ff0c7899 */ /* 0x000fe40008011616 */
[----:B------:R-:W-:-:S02]  /*03c0*/  USHF.R.U32.HI UR13, URZ, 0x14, UR22 ;  /* 0x00000014ff0d7899 */ /* 0x000fc40008011616 */
[----:B------:R-:W-:Y:S02]  /*03d0*/  USHF.R.U32.HI UR14, URZ, 0x15, UR22 ;  /* 0x00000015ff0e7899 */ /* 0x000fe40008011616 */
[----:B------:R-:W-:Y:S02]  /*03e0*/  USHF.R.U32.HI UR15, URZ, 0x16, UR22 ;  /* 0x00000016ff0f7899 */ /* 0x000fe40008011616 */
[----:B------:R-:W-:Y:S02]  /*03f0*/  USHF.R.U32.HI UR16, URZ, 0x17, UR22 ;  /* 0x00000017ff107899 */ /* 0x000fe40008011616 */
[----:B------:R-:W-:Y:S02]  /*0400*/  USHF.R.U32.HI UR17, URZ, 0x18, UR22 ;  /* 0x00000018ff117899 */ /* 0x000fe40008011616 */
[----:B------:R-:W-:Y:S02]  /*0410*/  USHF.R.U32.HI UR18, URZ, 0x19, UR22 ;  /* 0x00000019ff127899 */ /* 0x000fe40008011616 */
[----:B------:R-:W-:-:S02]  /*0420*/  USHF.R.U32.HI UR19, URZ, 0x1a, UR22 ;  /* 0x0000001aff137899 */ /* 0x000fc40008011616 */
[----:B------:R-:W-:Y:S02]  /*0430*/  USHF.R.U32.HI UR20, URZ, 0x1b, UR22 ;  /* 0x0000001bff147899 */ /* 0x000fe40008011616 */
[----:B------:R-:W-:Y:S02]  /*0440*/  USHF.R.U32.HI UR21, URZ, 0x1c, UR22 ;  /* 0x0000001cff157899 */ /* 0x000fe40008011616 */
[----:B------:R-:W-:Y:S01]  /*0450*/  USEL UR5, UR5, UR7, !UP0 ;  /* 0x0000000705057287 */ /* 0x000fe2000c000000 */
[----:B------:R-:W-:Y:S01]  /*0460*/  UMOV UR4, URZ ;  /* 0x000000ff00047c82 */ /* 0x000fe20008000000 */
[----:B----4-:R-:W-:Y:S01]  /*0470*/  IMAD.IADD R9, R2, 0x1, R10 ;  /* 0x0000000102097824 */ /* 0x010fe200078e020a */
[----:B------:R-:W-:-:S09]  /*0480*/  IADD3 R10, PT, PT, R5, R10, RZ ;  /* 0x0000000a050a7210 */ /* 0x000fd20007ffe0ff */
.L_x_164:
[----:B0-----:R-:W0:Y:S01]  /*0490*/  LDC R12, c[0x0][0x3c8] ;  /* 0x0000f200ff0c7b82 */ /* 0x001e220000000800 */
[----:B------:R-:W-:Y:S01]  /*04a0*/  UIADD3 UR6, UPT, UPT, -UR4, URZ, URZ ;  /* 0x000000ff04067290 */ /* 0x000fe2000fffe1ff */
[----:B------:R-:W-:Y:S06]  /*04b0*/  BSSY.RECONVERGENT B0, `(.L_x_54) ;  /* 0x0000039000007945 */ /* 0x000fec0003800200 */
[----:B-1----:R-:W0:Y:S02]  /*04c0*/  LDC.64 R14, c[0x0][0x3c0] ;  /* 0x0000f000ff0e7b82 */ /* 0x002e240000000a00 */
[----:B0-----:R-:W-:-:S04]  /*04d0*/  VIADDMNMX R12, R15, UR6, R12, PT ;  /* 0x000000060f0c7c46 */ /* 0x001fc8000b80010c */
[----:B------:R-:W-:-:S13]  /*04e0*/  R2UR UR22, R12 ;  /* 0x000000000c1672ca */ /* 0x000fda00000e0000 */
[----:B------:R-:W-:-:S05]  /*04f0*/  IMAD R18, R14, UR22, RZ ;  /* 0x000000160e127c24 */ /* 0x000fca000f8e02ff */
[----:B------:R-:W-:-:S13]  /*0500*/  ISETP.GE.AND P0, PT, R3, R18, PT ;  /* 0x000000120300720c */ /* 0x000fda0003f06270 */
[----:B------:R-:W-:Y:S05]  /*0510*/  @P0 BRA `(.L_x_55) ;  /* 0x0000000000c80947 */ /* 0x000fea0003800000 */
[----:B------:R-:W0:Y:S01]  /*0520*/  LDC.64 R12, c[0x0][0x3a0] ;  /* 0x0000e800ff0c7b82 */ /* 0x000e220000000a00 */
[----:B------:R-:W-:-:S07]  /*0530*/  IMAD.MOV.U32 R11, RZ, RZ, R3 ;  /* 0x000000ffff0b7224 */ /* 0x000fce00078e0003 */
[----:B------:R-:W1:Y:S02]  /*0540*/  LDC.64 R14, c[0x0][0x3c0] ;  /* 0x0000f000ff0e7b82 */ /* 0x000e640000000a00 */
.L_x_58:
[----:B-1----:R-:W-:Y:S01]  /*0550*/  IABS R19, UR22 ;  /* 0x0000001600137c13 */ /* 0x002fe20008000000 */
[----:B------:R-:W-:Y:S01]  /*0560*/  BSSY.RECONVERGENT B1, `(.L_x_56) ;  /* 0x0000029000017945 */ /* 0x000fe20003800200 */
[----:B------:R-:W-:Y:S02]  /*0570*/  IABS R21, R11 ;  /* 0x0000000b00157213 */ /* 0x000fe40000000000 */
[----:B------:R-:W2:Y:S01]  /*0580*/  I2F.RP R20, R19 ;  /* 0x0000001300147306 */ /* 0x000ea20000209400 */
[----:B------:R-:W-:-:S07]  /*0590*/  IABS R24, UR22 ;  /* 0x0000001600187c13 */ /* 0x000fce0008000000 */
[----:B--2---:R-:W2:Y:S02]  /*05a0*/  MUFU.RCP R20, R20 ;  /* 0x0000001400147308 */ /* 0x004ea40000001000 */
[----:B--2---:R-:W-:Y:S02]  /*05b0*/  VIADD R16, R20, 0xffffffe ;  /* 0x0ffffffe14107836 */ /* 0x004fe40000000000 */
[----:B------:R-:W-:-:S04]  /*05c0*/  IMAD.MOV R20, RZ, RZ, -R24 ;  /* 0x000000ffff147224 */ /* 0x000fc800078e0a18 */
[----:B------:R2:W3:Y:S02]  /*05d0*/  F2I.FTZ.U32.TRUNC.NTZ R17, R16 ;  /* 0x0000001000117305 */ /* 0x0004e4000021f000 */
[----:B--2---:R-:W-:Y:S01]  /*05e0*/  IMAD.MOV.U32 R16, RZ, RZ, RZ ;  /* 0x000000ffff107224 */ /* 0x004fe200078e00ff */
[----:B---3--:R-:W-:-:S05]  /*05f0*/  IADD3 R22, PT, PT, RZ, -R17, RZ ;  /* 0x80000011ff167210 */ /* 0x008fca0007ffe0ff */
[----:B------:R-:W-:-:S04]  /*0600*/  IMAD R23, R22, R19, RZ ;  /* 0x0000001316177224 */ /* 0x000fc800078e02ff */
[----:B------:R-:W-:Y:S01]  /*0610*/  IMAD.HI.U32 R22, R17, R23, R16 ;  /* 0x0000001711167227 */ /* 0x000fe200078e0010 */
[----:B------:R-:W-:-:S05]  /*0620*/  IABS R17, UR22 ;  /* 0x0000001600117c13 */ /* 0x000fca0008000000 */
[----:B------:R-:W-:-:S04]  /*0630*/  IMAD.HI.U32 R16, R22, R21, RZ ;  /* 0x0000001516107227 */ /* 0x000fc800078e00ff */
[----:B------:R-:W-:-:S05]  /*0640*/  IMAD R20, R16, R20, R21 ;  /* 0x0000001410147224 */ /* 0x000fca00078e0215 */
[----:B------:R-:W-:-:S13]  /*0650*/  ISETP.GT.U32.AND P2, PT, R19, R20, PT ;  /* 0x000000141300720c */ /* 0x000fda0003f44070 */
[----:B------:R-:W-:Y:S01]  /*0660*/  @!P2 IADD3 R20, PT, PT, R20, -R17, RZ ;  /* 0x800000111414a210 */ /* 0x000fe20007ffe0ff */
[----:B------:R-:W-:Y:S01]  /*0670*/  @!P2 VIADD R16, R16, 0x1 ;  /* 0x000000011010a836 */ /* 0x000fe20000000000 */
[----:B------:R-:W-:Y:S02]  /*0680*/  LOP3.LUT R17, R11, UR22, RZ, 0x3c, !PT ;  /* 0x000000160b117c12 */ /* 0x000fe4000f8e3cff */
[----:B------:R-:W-:Y:S02]  /*0690*/  ISETP.GE.U32.AND P0, PT, R20, R19, PT ;  /* 0x000000131400720c */ /* 0x000fe40003f06070 */
[----:B------:R-:W-:Y:S02]  /*06a0*/  ISETP.GE.AND P1, PT, R17, RZ, PT ;  /* 0x000000ff1100720c */ /* 0x000fe40003f26270 */
[----:B------:R-:W-:-:S09]  /*06b0*/  ISETP.NE.AND P2, PT, RZ, UR22, PT ;  /* 0x00000016ff007c0c */ /* 0x000fd2000bf45270 */
[----:B------:R-:W-:-:S05]  /*06c0*/  @P0 VIADD R16, R16, 0x1 ;  /* 0x0000000110100836 */ /* 0x000fca0000000000 */
[----:B------:R-:W-:-:S05]  /*06d0*/  MOV R17, R16 ;  /* 0x0000001000117202 */ /* 0x000fca0000000f00 */
[----:B------:R-:W-:Y:S01]  /*06e0*/  @!P1 IMAD.MOV R17, RZ, RZ, -R17 ;  /* 0x000000ffff119224 */ /* 0x000fe200078e0a11 */
[----:B------:R-:W-:-:S05]  /*06f0*/  @!P2 LOP3.LUT R17, RZ, UR22, RZ, 0x33, !PT ;  /* 0x00000016ff11ac12 */ /* 0x000fca000f8e33ff */
[----:B------:R-:W-:-:S04]  /*0700*/  IMAD.MOV R16, RZ, RZ, -R17 ;  /* 0x000000ffff107224 */ /* 0x000fc800078e0a11 */
[----:B------:R-:W-:-:S05]  /*0710*/  IMAD R16, R16, UR22, R11 ;  /* 0x0000001610107c24 */ /* 0x000fca000f8e020b */
[----:B------:R-:W-:-:S04]  /*0720*/  IADD3 R16, PT, PT, R16, UR4, RZ ;  /* 0x0000000410107c10 */ /* 0x000fc8000fffe0ff */
[----:B-1----:R-:W-:-:S04]  /*0730*/  ISETP.GE.AND P0, PT, R16, R15, PT ;  /* 0x0000000f1000720c */ /* 0x002fc80003f06270 */
[----:B------:R-:W-:-:S04]  /*0740*/  ISETP.GE.OR P0, PT, R17, R14, P0 ;  /* 0x0000000e1100720c */ /* 0x000fc80000706670 */
[----:B------:R-:W-:-:S13]  /*0750*/  ISETP.GE.OR P0, PT, R11, R6, P0 ;  /* 0x000000060b00720c */ /* 0x000fda0000706670 */
[----:B------:R-:W-:Y:S05]  /*0760*/  @P0 BRA `(.L_x_57) ;  /* 0x0000000000200947 */ /* 0x000fea0003800000 */
[----:B------:R-:W-:-:S04]  /*0770*/  IMAD R17, R17, R15, R16 ;  /* 0x0000000f11117224 */ /* 0x000fc800078e0210 */
[----:B0-----:R-:W-:-:S06]  /*0780*/  IMAD.WIDE R16, R17, 0x4, R12 ;  /* 0x0000000411107825 */ /* 0x001fcc00078e020c */
[----:B------:R-:W2:Y:S01]  /*0790*/  LDG.E.CONSTANT R16, desc[UR8][R16.64] ;  /* 0x0000000810107981 */ /* 0x000ea2000c1e9900 */
[----:B------:R-:W0:Y:S01]  /*07a0*/  S2UR UR7, SR_CgaCtaId ;  /* 0x00000000000779c3 */ /* 0x000e220000008800 */
[----:B------:R-:W-:Y:S02]  /*07b0*/  UMOV UR6, 0x400 ;  /* 0x0000040000067882 */ /* 0x000fe40000000000 */
[----:B0-----:R-:W-:-:S06]  /*07c0*/  ULEA UR6, UR7, UR6, 0x18 ;  /* 0x0000000607067291 */ /* 0x001fcc000f8ec0ff */
[----:B------:R-:W-:-:S05]  /*07d0*/  LEA R19, R11, UR6, 0x2 ;  /* 0x000000060b137c11 */ /* 0x000fca000f8e10ff */
[----:B--2---:R1:W-:Y:S02]  /*07e0*/  STS [R19], R16 ;  /* 0x0000001013007388 */ /* 0x0043e40000000800 */
.L_x_57:
[----:B------:R-:W-:Y:S05]  /*07f0*/  BSYNC.RECONVERGENT B1 ;  /* 0x0000000000017941 */ /* 0x000fea0003800200 */
.L_x_56:
[----:B------:R-:W2:Y:S02]  /*0800*/  LDCU UR6, c[0x0][0x360] ;  /* 0x00006c00ff0677ac */ /* 0x000ea40008000800 */
[----:B--2---:R-:W-:-:S05]  /*0810*/  VIADD R11, R11, UR6 ;  /* 0x000000060b0b7c36 */ /* 0x004fca0008000000 */
[----:B------:R-:W-:-:S13]  /*0820*/  ISETP.GE.AND P0, PT, R11, R18, PT ;  /* 0x000000120b00720c */ /* 0x000fda0003f06270 */
[----:B------:R-:W-:Y:S05]  /*0830*/  @!P0 BRA `(.L_x_58) ;  /* 0xfffffffc00448947 */ /* 0x000fea000383ffff */
.L_x_55:
[----:B------:R-:W-:Y:S05]  /*0840*/  BSYNC.RECONVERGENT B0 ;  /* 0x0000000000007941 */ /* 0x000fea0003800200 */
.L_x_54:
[----:B------:R-:W-:Y:S01]  /*0850*/  BAR.SYNC.DEFER_BLOCKING 0x0 ;  /* 0x0000000000007b1d */ /* 0x000fe20000010000 */
[----:B------:R-:W-:-:S13]  /*0860*/  ISETP.GE.AND P0, PT, R4, UR22, PT ;  /* 0x0000001604007c0c */ /* 0x000fda000bf06270 */
[----:B------:R-:W-:Y:S05]  /*0870*/  @P0 BRA `(.L_x_59) ;  /* 0x0000002800bc0947 */ /* 0x000fea0003800000 */
[----:B------:R-:W-:-:S13]  /*0880*/  ISETP.GE.AND P0, PT, R14, 0x1, PT ;  /* 0x000000010e00780c */ /* 0x000fda0003f06270 */
[----:B------:R-:W-:Y:S05]  /*0890*/  @!P0 BRA `(.L_x_60) ;  /* 0x0000001800248947 */ /* 0x000fea0003800000 */
[----:B------:R-:W-:-:S07]  /*08a0*/  IMAD.MOV.U32 R11, RZ, RZ, R4 ;  /* 0x000000ffff0b7224 */ /* 0x000fce00078e0004 */
.L_x_115:
[----:B------:R-:W-:Y:S01]  /*08b0*/  ISETP.GE.AND P0, PT, R5, R2, PT ;  /* 0x000000020500720c */ /* 0x000fe20003f06270 */
[----:B------:R-:W-:Y:S01]  /*08c0*/  BSSY.RECONVERGENT B1, `(.L_x_61) ;  /* 0x00000a2000017945 */ /* 0x000fe20003800200 */
[----:B0-----:R-:W-:-:S11]  /*08d0*/  HFMA2 R12, -RZ, RZ, 0, 0 ;  /* 0x00000000ff0c7431 */ /* 0x001fd600000001ff */
[----:B------:R-:W-:Y:S05]  /*08e0*/  @P0 BRA `(.L_x_62) ;  /* 0x00000008007c0947 */ /* 0x000fea0003800000 */
[----:B------:R-:W0:Y:S01]  /*08f0*/  LDC.64 R12, c[0x0][0x380] ;  /* 0x0000e000ff0c7b82 */ /* 0x000e220000000a00 */
[----:B------:R-:W2:Y:S01]  /*0900*/  LDCU UR6, c[0x0][0x3d0] ;  /* 0x00007a00ff0677ac */ /* 0x000ea20008000800 */
[----:B0-----:R-:W-:-:S06]  /*0910*/  IMAD.WIDE.U32 R14, R0, 0x4, R12 ;  /* 0x00000004000e7825 */ /* 0x001fcc00078e000c */
[----:B------:R-:W2:Y:S01]  /*0920*/  LDG.E.CONSTANT R14, desc[UR8][R14.64+0x4] ;  /* 0x000004080e0e7981 */ /* 0x000ea2000c1e9900 */
[----:B------:R-:W-:Y:S02]  /*0930*/  IMAD.MOV.U32 R12, RZ, RZ, RZ ;  /* 0x000000ffff0c7224 */ /* 0x000fe400078e00ff */
[----:B------:R-:W-:Y:S01]  /*0940*/  IMAD.MOV.U32 R13, RZ, RZ, R10 ;  /* 0x000000ffff0d7224 */ /* 0x000fe200078e000a */
[----:B--2---:R-:W-:-:S07]  /*0950*/  VIMNMX R18, PT, PT, R14, UR6, PT ;  /* 0x000000060e127c48 */ /* 0x004fce000bfe0100 */
.L_x_81:
[----:B------:R-:W-:Y:S01]  /*0960*/  ISETP.GE.AND P0, PT, R13, R18, PT ;  /* 0x000000120d00720c */ /* 0x000fe20003f06270 */
[----:B------:R-:W-:-:S12]  /*0970*/  BSSY.RECONVERGENT B0, `(.L_x_63) ;  /* 0x0000092000007945 */ /* 0x000fd80003800200 */
[----:B------:R-:W-:Y:S05]  /*0980*/  @P0 BRA `(.L_x_64) ;  /* 0x0000000800400947 */ /* 0x000fea0003800000 */
[----:B-1----:R-:W0:Y:S01]  /*0990*/  LDC.64 R16, c[0x0][0x388] ;  /* 0x0000e200ff107b82 */ /* 0x002e220000000a00 */
[----:B------:R-:W1:Y:S01]  /*09a0*/  LDCU UR7, c[0x0][0x3c0] ;  /* 0x00007800ff0777ac */ /* 0x000e620008000800 */
[----:B------:R-:W2:Y:S06]  /*09b0*/  LDCU UR6, c[0x0][0x3bc] ;  /* 0x00007780ff0677ac */ /* 0x000eac0008000800 */
[----:B------:R-:W3:Y:S01]  /*09c0*/  LDC.64 R14, c[0x0][0x390] ;  /* 0x0000e400ff0e7b82 */ /* 0x000ee20000000a00 */
[----:B0-----:R-:W-:-:S06]  /*09d0*/  IMAD.WIDE R16, R13, 0x4, R16 ;  /* 0x000000040d107825 */ /* 0x001fcc00078e0210 */
[----:B------:R-:W2:Y:S01]  /*09e0*/  LDG.E.CONSTANT R16, desc[UR8][R16.64] ;  /* 0x0000000810107981 */ /* 0x000ea2000c1e9900 */
[----:B---3--:R-:W-:-:S05]  /*09f0*/  IMAD.WIDE R14, R13, 0x4, R14 ;  /* 0x000000040d0e7825 */ /* 0x008fca00078e020e */
[----:B------:R0:W5:Y:S01]  /*0a00*/  LDG.E.CONSTANT R19, desc[UR8][R14.64] ;  /* 0x000000080e137981 */ /* 0x000162000c1e9900 */
[----:B-1----:R-:W-:Y:S01]  /*0a10*/  UISETP.GE.U32.AND UP0, UPT, UR7, 0x4, UPT ;  /* 0x000000040700788c */ /* 0x002fe2000bf06070 */
[----:B------:R-:W-:Y:S01]  /*0a20*/  MOV R21, RZ ;  /* 0x000000ff00157202 */ /* 0x000fe20000000f00 */
[----:B------:R-:W-:Y:S02]  /*0a30*/  IMAD.MOV.U32 R23, RZ, RZ, RZ ;  /* 0x000000ffff177224 */ /* 0x000fe400078e00ff */
[----:B--2---:R-:W-:-:S05]  /*0a40*/  IMAD R20, R16, UR6, RZ ;  /* 0x0000000610147c24 */ /* 0x004fca000f8e02ff */
[----:B0-----:R-:W-:Y:S05]  /*0a50*/  BRA.U !UP0, `(.L_x_65) ;  /* 0x0000000508247547 */ /* 0x001fea000b800000 */
[----:B------:R-:W0:Y:S01]  /*0a60*/  LDCU UR6, c[0x0][0x3b8] ;  /* 0x00007700ff0677ac */ /* 0x000e220008000800 */
[----:B------:R-:W-:Y:S01]  /*0a70*/  HFMA2 R17, -RZ, RZ, 0, 0 ;  /* 0x00000000ff117431 */ /* 0x000fe200000001ff */
[----:B------:R-:W-:Y:S01]  /*0a80*/  SHF.R.S32.HI R24, RZ, 0x1f, R20 ;  /* 0x0000001fff187819 */ /* 0x000fe20000011414 */
[----:B------:R-:W-:Y:S01]  /*0a90*/  IMAD.MOV.U32 R21, RZ, RZ, RZ ;  /* 0x000000ffff157224 */ /* 0x000fe200078e00ff */
[----:B0-----:R-:W-:-:S13]  /*0aa0*/  ISETP.GE.AND P0, PT, R16, UR6, PT ;  /* 0x0000000610007c0c */ /* 0x001fda000bf06270 */
.L_x_74:
[----:B------:R-:W-:Y:S04]  /*0ab0*/  BSSY.RECONVERGENT B2, `(.L_x_66) ;  /* 0x000000f000027945 */ /* 0x000fe80003800200 */
[----:B------:R-:W-:Y:S05]  /*0ac0*/  @P0 BRA `(.L_x_67) ;  /* 0x0000000000340947 */ /* 0x000fea0003800000 */
[----:B------:R-:W-:-:S05]  /*0ad0*/  IMAD R25, R17, UR22, R11 ;  /* 0x0000001611197c24 */ /* 0x000fca000f8e020b */
[----:B------:R-:W-:-:S13]  /*0ae0*/  ISETP.GE.AND P1, PT, R25, R6, PT ;  /* 0x000000061900720c */ /* 0x000fda0003f26270 */
[----:B------:R-:W-:Y:S05]  /*0af0*/  @P1 BRA `(.L_x_67) ;  /* 0x0000000000281947 */ /* 0x000fea0003800000 */
[----:B------:R-:W0:Y:S01]  /*0b00*/  LDC.64 R14, c[0x0][0x398] ;  /* 0x0000e600ff0e7b82 */ /* 0x000e220000000a00 */
[----:B------:R-:W-:-:S04]  /*0b10*/  IMAD.IADD R23, R20, 0x1, R17 ;  /* 0x0000000114177824 */ /* 0x000fc800078e0211 */
[----:B0-----:R-:W-:-:S06]  /*0b20*/  IMAD.WIDE R14, R23, 0x4, R14 ;  /* 0x00000004170e7825 */ /* 0x001fcc00078e020e */
[----:B------:R-:W2:Y:S01]  /*0b30*/  LDG.E.CONSTANT R14, desc[UR8][R14.64] ;  /* 0x000000080e0e7981 */ /* 0x000ea2000c1e9900 */
[----:B------:R-:W0:Y:S01]  /*0b40*/  S2UR UR7, SR_CgaCtaId ;  /* 0x00000000000779c3 */ /* 0x000e220000008800 */
[----:B------:R-:W-:Y:S02]  /*0b50*/  UMOV UR6, 0x400 ;  /* 0x0000040000067882 */ /* 0x000fe40000000000 */
[----:B0-----:R-:W-:-:S06]  /*0b60*/  ULEA UR6, UR7, UR6, 0x18 ;  /* 0x0000000607067291 */ /* 0x001fcc000f8ec0ff */
[----:B------:R-:W-:-:S06]  /*0b70*/  LEA R22, R25, UR6, 0x2 ;  /* 0x0000000619167c11 */ /* 0x000fcc000f8e10ff */
[----:B------:R-:W2:Y:S02]  /*0b80*/  LDS R22, [R22] ;  /* 0x0000000016167984 */ /* 0x000ea40000000800 */
[----:B--2---:R-:W-:-:S07]  /*0b90*/  FFMA R21, R14, R22, R21 ;  /* 0x000000160e157223 */ /* 0x004fce0000000015 */
.L_x_67:
[----:B------:R-:W-:Y:S05]  /*0ba0*/  BSYNC.RECONVERGENT B2 ;  /* 0x0000000000027941 */ /* 0x000fea0003800200 */
.L_x_66:
[----:B------:R-:W0:Y:S01]  /*0bb0*/  LDCU.64 UR6, c[0x0][0x398] ;  /* 0x00007300ff0677ac */ /* 0x000e220008000a00 */
[----:B------:R-:W-:Y:S01]  /*0bc0*/  IADD3 R15, P1, PT, R20, R17, RZ ;  /* 0x00000011140f7210 */ /* 0x000fe20007f3e0ff */
[----:B------:R-:W-:Y:S04]  /*0bd0*/  BSSY.RECONVERGENT B2, `(.L_x_68) ;  /* 0x0000011000027945 */ /* 0x000fe80003800200 */
[----:B------:R-:W-:Y:S01]  /*0be0*/  IMAD.X R22, RZ, RZ, R24, P1 ;  /* 0x000000ffff167224 */ /* 0x000fe200008e0618 */
[----:B0-----:R-:W-:-:S04]  /*0bf0*/  LEA R14, P1, R15, UR6, 0x2 ;  /* 0x000000060f0e7c11 */ /* 0x001fc8000f8210ff */
[----:B------:R-:W-:Y:S01]  /*0c00*/  LEA.HI.X R15, R15, UR7, R22, 0x2, P1 ;  /* 0x000000070f0f7c11 */ /* 0x000fe200088f1416 */
[----:B------:R-:W-:Y:S08]  /*0c10*/  @P0 BRA `(.L_x_69) ;  /* 0x0000000000300947 */ /* 0x000ff00003800000 */
[----:B------:R-:W-:-:S05]  /*0c20*/  MOV R22, UR22 ;  /* 0x0000001600167c02 */ /* 0x000fca0008000f00 */
[----:B------:R-:W-:-:S04]  /*0c30*/  IMAD R22, R17, R22, UR22 ;  /* 0x0000001611167e24 */ /* 0x000fc8000f8e0216 */
[----:B------:R-:W-:-:S05]  /*0c40*/  IMAD.IADD R23, R22, 0x1, R11 ;  /* 0x0000000116177824 */ /* 0x000fca00078e020b */
[----:B------:R-:W-:-:S13]  /*0c50*/  ISETP.GE.AND P1, PT, R23, R6, PT ;  /* 0x000000061700720c */ /* 0x000fda0003f26270 */
[----:B------:R-:W-:Y:S05]  /*0c60*/  @P1 BRA `(.L_x_69) ;  /* 0x00000000001c1947 */ /* 0x000fea0003800000 */
[----:B------:R-:W2:Y:S01]  /*0c70*/  LDG.E.CONSTANT R22, desc[UR8][R14.64+0x4] ;  /* 0x000004080e167981 */ /* 0x000ea2000c1e9900 */
[----:B------:R-:W0:Y:S01]  /*0c80*/  S2UR UR7, SR_CgaCtaId ;  /* 0x00000000000779c3 */ /* 0x000e220000008800 */
[----:B------:R-:W-:Y:S02]  /*0c90*/  UMOV UR6, 0x400 ;  /* 0x0000040000067882 */ /* 0x000fe40000000000 */
[----:B0-----:R-:W-:-:S06]  /*0ca0*/  ULEA UR6, UR7, UR6, 0x18 ;  /* 0x0000000607067291 */ /* 0x001fcc000f8ec0ff */
[----:B------:R-:W-:-:S06]  /*0cb0*/  LEA R23, R23, UR6, 0x2 ;  /* 0x0000000617177c11 */ /* 0x000fcc000f8e10ff */
[----:B------:R-:W2:Y:S02]  /*0cc0*/  LDS R23, [R23] ;  /* 0x0000000017177984 */ /* 0x000ea40000000800 */
[----:B--2---:R-:W-:-:S07]  /*0cd0*/  FFMA R21, R22, R23, R21 ;  /* 0x0000001716157223 */ /* 0x004fce0000000015 */
.L_x_69:
[----:B------:R-:W-:Y:S05]  /*0ce0*/  BSYNC.RECONVERGENT B2 ;  /* 0x0000000000027941 */ /* 0x000fea0003800200 */
.L_x_68:
[----:B------:R-:W-:Y:S04]  /*0cf0*/  BSSY.RECONVERGENT B2, `(.L_x_70) ;  /* 0x000000d000027945 */ /* 0x000fe80003800200 */
[----:B------:R-:W-:Y:S05]  /*0d00*/  @P0 BRA `(.L_x_71) ;  /* 0x00000000002c0947 */ /* 0x000fea0003800000 */
[----:B------:R-:W-:-:S04]  /*0d10*/  VIADD R22, R17, 0x2 ;  /* 0x0000000211167836 */ /* 0x000fc80000000000 */
[----:B------:R-:W-:-:S05]  /*0d20*/  IMAD R23, R22, UR22, R11 ;  /* 0x0000001616177c24 */ /* 0x000fca000f8e020b */
        /* <DEDUP_REMOVED lines=9> */
.L_x_71:
[----:B------:R-:W-:Y:S05]  /*0dc0*/  BSYNC.RECONVERGENT B2 ;  /* 0x0000000000027941 */ /* 0x000fea0003800200 */
.L_x_70:
[----:B------:R-:W-:Y:S04]  /*0dd0*/  BSSY.RECONVERGENT B2, `(.L_x_72) ;  /* 0x000000d000027945 */ /* 0x000fe80003800200 */
[----:B------:R-:W-:Y:S05]  /*0de0*/  @P0 BRA `(.L_x_73) ;  /* 0x00000000002c0947 */ /* 0x000fea0003800000 */
[----:B------:R-:W-:-:S05]  /*0df0*/  IADD3 R22, PT, PT, R17, 0x3, RZ ;  /* 0x0000000311167810 */ /* 0x000fca0007ffe0ff */
        /* <DEDUP_REMOVED lines=10> */
.L_x_73:
[----:B------:R-:W-:Y:S05]  /*0ea0*/  BSYNC.RECONVERGENT B2 ;  /* 0x0000000000027941 */ /* 0x000fea0003800200 */
.L_x_72:
[----:B------:R-:W-:-:S05]  /*0eb0*/  VIADD R17, R17, 0x4 ;  /* 0x0000000411117836 */ /* 0x000fca0000000000 */
[----:B------:R-:W-:-:S13]  /*0ec0*/  ISETP.NE.AND P1, PT, R17, R8, PT ;  /* 0x000000081100720c */ /* 0x000fda0003f25270 */
[----:B------:R-:W-:Y:S05]  /*0ed0*/  @P1 BRA `(.L_x_74) ;  /* 0xfffffff800f41947 */ /* 0x000fea000383ffff */
[----:B------:R-:W-:-:S07]  /*0ee0*/  IMAD.MOV.U32 R23, RZ, RZ, R8 ;  /* 0x000000ffff177224 */ /* 0x000fce00078e0008 */
.L_x_65:
[----:B------:R-:W-:-:S13]  /*0ef0*/  ISETP.NE.AND P0, PT, R7, RZ, PT ;  /* 0x000000ff0700720c */ /* 0x000fda0003f05270 */
[----:B------:R-:W-:Y:S05]  /*0f00*/  @!P0 BRA `(.L_x_75) ;  /* 0x0000000000dc8947 */ /* 0x000fea0003800000 */
[----:B------:R-:W0:Y:S01]  /*0f10*/  LDCU UR6, c[0x0][0x3b8] ;  /* 0x00007700ff0677ac */ /* 0x000e220008000800 */
[----:B------:R-:W-:Y:S01]  /*0f20*/  BSSY.RECONVERGENT B2, `(.L_x_76) ;  /* 0x0000011000027945 */ /* 0x000fe20003800200 */
[----:B------:R-:W-:Y:S02]  /*0f30*/  ISETP.NE.AND P2, PT, R7, 0x1, PT ;  /* 0x000000010700780c */ /* 0x000fe40003f45270 */
[----:B0-----:R-:W-:-:S13]  /*0f40*/  ISETP.GE.AND P0, PT, R16, UR6, PT ;  /* 0x0000000610007c0c */ /* 0x001fda000bf06270 */
[----:B------:R-:W-:Y:S05]  /*0f50*/  @P0 BRA `(.L_x_77) ;  /* 0x0000000000340947 */ /* 0x000fea0003800000 */
[----:B------:R-:W-:-:S05]  /*0f60*/  IMAD R25, R23, UR22, R11 ;  /* 0x0000001617197c24 */ /* 0x000fca000f8e020b */
[----:B------:R-:W-:-:S13]  /*0f70*/  ISETP.GE.AND P1, PT, R25, R6, PT ;  /* 0x000000061900720c */ /* 0x000fda0003f26270 */
[----:B------:R-:W-:Y:S05]  /*0f80*/  @P1 BRA `(.L_x_77) ;  /* 0x0000000000281947 */ /* 0x000fea0003800000 */
[----:B------:R-:W0:Y:S01]  /*0f90*/  LDC.64 R14, c[0x0][0x398] ;  /* 0x0000e600ff0e7b82 */ /* 0x000e220000000a00 */
[----:B------:R-:W-:-:S05]  /*0fa0*/  IADD3 R17, PT, PT, R20, R23, RZ ;  /* 0x0000001714117210 */ /* 0x000fca0007ffe0ff */
        /* <DEDUP_REMOVED lines=8> */
.L_x_77:
[----:B------:R-:W-:Y:S05]  /*1030*/  BSYNC.RECONVERGENT B2 ;  /* 0x0000000000027941 */ /* 0x000fea0003800200 */
.L_x_76:
[----:B------:R-:W-:Y:S04]  /*1040*/  BSSY.RECONVERGENT B2, `(.L_x_75) ;  /* 0x0000023000027945 */ /* 0x000fe80003800200 */
[----:B------:R-:W-:Y:S05]  /*1050*/  @!P2 BRA `(.L_x_78) ;  /* 0x000000000084a947 */ /* 0x000fea0003800000 */
[----:B------:R-:W0:Y:S01]  /*1060*/  LDCU.64 UR6, c[0x0][0x398] ;  /* 0x00007300ff0677ac */ /* 0x000e220008000a00 */
[C---:B------:R-:W-:Y:S01]  /*1070*/  IADD3 R15, P1, PT, R20.reuse, R23, RZ ;  /* 0x00000017140f7210 */ /* 0x040fe20007f3e0ff */
[----:B------:R-:W-:Y:S03]  /*1080*/  BSSY.RECONVERGENT B3, `(.L_x_79) ;  /* 0x0000012000037945 */ /* 0x000fe60003800200 */
[----:B------:R-:W-:Y:S02]  /*1090*/  LEA.HI.X.SX32 R20, R20, RZ, 0x1, P1 ;  /* 0x000000ff14147211 */ /* 0x000fe400008f0eff */
[----:B------:R-:W-:Y:S02]  /*10a0*/  ISETP.EQ.OR P1, PT, R7, 0x2, P0 ;  /* 0x000000020700780c */ /* 0x000fe40000722670 */
[----:B0-----:R-:W-:-:S04]  /*10b0*/  LEA R14, P2, R15, UR6, 0x2 ;  /* 0x000000060f0e7c11 */ /* 0x001fc8000f8410ff */
[----:B------:R-:W-:Y:S01]  /*10c0*/  LEA.HI.X R15, R15, UR7, R20, 0x2, P2 ;  /* 0x000000070f0f7c11 */ /* 0x000fe200090f1414 */
[----:B------:R-:W-:Y:S08]  /*10d0*/  @P0 BRA `(.L_x_80) ;  /* 0x0000000000300947 */ /* 0x000ff00003800000 */
[----:B------:R-:W-:-:S04]  /*10e0*/  IMAD.U32 R16, RZ, RZ, UR22 ;  /* 0x00000016ff107e24 */ /* 0x000fc8000f8e00ff */
        /* <DEDUP_REMOVED lines=11> */
.L_x_80:
[----:B------:R-:W-:Y:S05]  /*11a0*/  BSYNC.RECONVERGENT B3 ;  /* 0x0000000000037941 */ /* 0x000fea0003800200 */
.L_x_79:
        /* <DEDUP_REMOVED lines=12> */
.L_x_78:
[----:B------:R-:W-:Y:S05]  /*1270*/  BSYNC.RECONVERGENT B2 ;  /* 0x0000000000027941 */ /* 0x000fea0003800200 */
.L_x_75:
[----:B-----5:R-:W-:-:S07]  /*1280*/  FFMA R12, R19, R21, R12 ;  /* 0x00000015130c7223 */ /* 0x020fce000000000c */
.L_x_64:
[----:B------:R-:W-:Y:S05]  /*1290*/  BSYNC.RECONVERGENT B0 ;  /* 0x0000000000007941 */ /* 0x000fea0003800200 */
.L_x_63:
[----:B------:R-:W0:Y:S02]  /*12a0*/  LDCU UR6, c[0x0][0x3cc] ;  /* 0x00007980ff0677ac */ /* 0x000e240008000800 */
[----:B0-----:R-:W-:-:S05]  /*12b0*/  VIADD R13, R13, UR6 ;  /* 0x000000060d0d7c36 */ /* 0x001fca0008000000 */
[----:B------:R-:W-:-:S13]  /*12c0*/  ISETP.GE.AND P0, PT, R13, R9, PT ;  /* 0x000000090d00720c */ /* 0x000fda0003f06270 */
[----:B------:R-:W-:Y:S05]  /*12d0*/  @!P0 BRA `(.L_x_81) ;  /* 0xfffffff400a08947 */ /* 0x000fea000383ffff */
.L_x_62:
[----:B------:R-:W-:Y:S05]  /*12e0*/  BSYNC.RECONVERGENT B1 ;  /* 0x0000000000017941 */ /* 0x000fea0003800200 */
.L_x_61:
[----:B------:R-:W0:Y:S02]  /*12f0*/  LDC R13, c[0x0][0x3cc] ;  /* 0x0000f300ff0d7b82 */ /* 0x000e240000000800 */
[----:B0-----:R-:W-:-:S13]  /*1300*/  ISETP.GT.AND P0, PT, R13, 0x1, PT ;  /* 0x000000010d00780c */ /* 0x001fda0003f04270 */
[----:B------:R-:W-:Y:S05]  /*1310*/  @!P0 BRA `(.L_x_82) ;  /* 0x0000000c00448947 */ /* 0x000fea0003800000 */
[----:B------:R-:W-:Y:S01]  /*1320*/  UMOV UR6, 0xffffffff ;  /* 0xffffffff00067882 */ /* 0x000fe20000000000 */
[----:B------:R-:W-:Y:S02]  /*1330*/  ISETP.GT.U32.AND P1, PT, R13, 0x3, PT ;  /* 0x000000030d00780c */ /* 0x000fe40003f24070 */
[----:B------:R-:W-:Y:S01]  /*1340*/  SHF.R.U32.HI R17, RZ, 0x1, R13 ;  /* 0x00000001ff117819 */ /* 0x000fe2000001160d */
[----:B------:R-:W-:Y:S10]  /*1350*/  BRA.DIV UR6, `(.L_x_83) ;  /* 0x0000002206247947 */ /* 0x000ff4000b800000 */
[----:B------:R0:W2:Y:S02]  /*1360*/  SHFL.DOWN PT, R17, R12, R17, 0x1f ;  /* 0x08001f110c117589 */ /* 0x0000a400000e0000 */
.L_x_167:
[----:B0-2---:R-:W-:Y:S01]  /*1370*/  FADD R12, R17, R12 ;  /* 0x0000000c110c7221 */ /* 0x005fe20000000000 */
[----:B------:R-:W-:Y:S06]  /*1380*/  @!P1 BRA `(.L_x_82) ;  /* 0x0000000c00289947 */ /* 0x000fec0003800000 */
[----:B------:R-:W0:Y:S01]  /*1390*/  LDC R14, c[0x0][0x3cc] ;  /* 0x0000f300ff0e7b82 */ /* 0x000e220000000800 */
[----:B------:R-:W-:Y:S01]  /*13a0*/  UMOV UR6, 0xffffffff ;  /* 0xffffffff00067882 */ /* 0x000fe20000000000 */
[----:B------:R-:W-:Y:S02]  /*13b0*/  ISETP.GE.U32.AND P1, PT, R13, 0x8, PT ;  /* 0x000000080d00780c */ /* 0x000fe40003f26070 */
[----:B0-----:R-:W-:Y:S01]  /*13c0*/  SHF.R.U32.HI R17, RZ, 0x2, R14 ;  /* 0x00000002ff117819 */ /* 0x001fe2000001160e */
[----:B------:R-:W-:Y:S10]  /*13d0*/  BRA.DIV UR6, `(.L_x_84) ;  /* 0x00000022062c7947 */ /* 0x000ff4000b800000 */
[----:B------:R0:W2:Y:S02]  /*13e0*/  SHFL.DOWN PT, R15, R12, R17, 0x1f ;  /* 0x08001f110c0f7589 */ /* 0x0000a400000e0000 */
.L_x_170:
[----:B0-2---:R-:W-:Y:S01]  /*13f0*/  FADD R12, R15, R12 ;  /* 0x0000000c0f0c7221 */ /* 0x005fe20000000000 */
[----:B------:R-:W-:Y:S06]  /*1400*/  @!P1 BRA `(.L_x_82) ;  /* 0x0000000c00089947 */ /* 0x000fec0003800000 */
[----:B------:R-:W-:Y:S01]  /*1410*/  UMOV UR6, 0xffffffff ;  /* 0xffffffff00067882 */ /* 0x000fe20000000000 */
[----:B------:R-:W-:Y:S02]  /*1420*/  ISETP.GE.U32.AND P1, PT, R13, 0x10, PT ;  /* 0x000000100d00780c */ /* 0x000fe40003f26070 */
[----:B------:R-:W-:Y:S01]  /*1430*/  SHF.R.U32.HI R17, RZ, 0x3, R14 ;  /* 0x00000003ff117819 */ /* 0x000fe2000001160e */
[----:B------:R-:W-:Y:S10]  /*1440*/  BRA.DIV UR6, `(.L_x_85) ;  /* 0x0000002206387947 */ /* 0x000ff4000b800000 */
[----:B------:R0:W2:Y:S02]  /*1450*/  SHFL.DOWN PT, R15, R12, R17, 0x1f ;  /* 0x08001f110c0f7589 */ /* 0x0000a400000e0000 */
.L_x_173:
[----:B0-2---:R-:W-:Y:S01]  /*1460*/  FADD R12, R15, R12 ;  /* 0x0000000c0f0c7221 */ /* 0x005fe20000000000 */
[----:B------:R-:W-:Y:S06]  /*1470*/  @!P1 BRA `(.L_x_82) ;  /* 0x0000000800ec9947 */ /* 0x000fec0003800000 */
[----:B------:R-:W-:Y:S01]  /*1480*/  UMOV UR6, 0xffffffff ;  /* 0xffffffff00067882 */ /* 0x000fe20000000000 */
[----:B------:R-:W-:Y:S02]  /*1490*/  ISETP.GE.U32.AND P1, PT, R13, 0x20, PT ;  /* 0x000000200d00780c */ /* 0x000fe40003f26070 */
[----:B------:R-:W-:Y:S01]  /*14a0*/  SHF.R.U32.HI R17, RZ, 0x4, R14 ;  /* 0x00000004ff117819 */ /* 0x000fe2000001160e */
[----:B------:R-:W-:Y:S10]  /*14b0*/  BRA.DIV UR6, `(.L_x_86) ;  /* 0x0000002206447947 */ /* 0x000ff4000b800000 */
[----:B------:R0:W2:Y:S02]  /*14c0*/  SHFL.DOWN PT, R15, R12, R17, 0x1f ;  /* 0x08001f110c0f7589 */ /* 0x0000a400000e0000 */
.L_x_176:
[----:B0-2---:R-:W-:Y:S01]  /*14d0*/  FADD R12, R15, R12 ;  /* 0x0000000c0f0c7221 */ /* 0x005fe20000000000 */
[----:B------:R-:W-:Y:S06]  /*14e0*/  @!P1 BRA `(.L_x_82) ;  /* 0x0000000800d09947 */ /* 0x000fec0003800000 */
[----:B------:R-:W-:Y:S01]  /*14f0*/  UMOV UR6, 0xffffffff ;  /* 0xffffffff00067882 */ /* 0x000fe20000000000 */
[----:B------:R-:W-:Y:S02]  /*1500*/  ISETP.GE.U32.AND P1, PT, R13, 0x40, PT ;  /* 0x000000400d00780c */ /* 0x000fe40003f26070 */
[----:B------:R-:W-:Y:S01]  /*1510*/  SHF.R.U32.HI R17, RZ, 0x5, R13 ;  /* 0x00000005ff117819 */ /* 0x000fe2000001160d */
[----:B------:R-:W-:Y:S10]  /*1520*/  BRA.DIV UR6, `(.L_x_87) ;  /* 0x0000002206507947 */ /* 0x000ff4000b800000 */
[----:B------:R0:W2:Y:S02]  /*1530*/  SHFL.DOWN PT, R17, R12, R17, 0x1f ;  /* 0x08001f110c117589 */ /* 0x0000a400000e0000 */
.L_x_179:
[----:B0-2---:R-:W-:Y:S01]  /*1540*/  FADD R12, R17, R12 ;  /* 0x0000000c110c7221 */ /* 0x005fe20000000000 */
[----:B------:R-:W-:Y:S06]  /*1550*/  @!P1 BRA `(.L_x_82) ;  /* 0x0000000800b49947 */ /* 0x000fec0003800000 */
[----:B------:R-:W-:Y:S01]  /*1560*/  UMOV UR6, 0xffffffff ;  /* 0xffffffff00067882 */ /* 0x000fe20000000000 */
[----:B------:R-:W-:Y:S02]  /*1570*/  ISETP.GE.U32.AND P1, PT, R13, 0x80, PT ;  /* 0x000000800d00780c */ /* 0x000fe40003f26070 */
[----:B------:R-:W-:Y:S01]  /*1580*/  SHF.R.U32.HI R17, RZ, 0x6, R13 ;  /* 0x00000006ff117819 */ /* 0x000fe2000001160d */
[----:B------:R-:W-:Y:S10]  /*1590*/  BRA.DIV UR6, `(.L_x_88) ;  /* 0x00000022065c7947 */ /* 0x000ff4000b800000 */
[----:B------:R0:W2:Y:S02]  /*15a0*/  SHFL.DOWN PT, R17, R12, R17, 0x1f ;  /* 0x08001f110c117589 */ /* 0x0000a400000e0000 */
.L_x_182:
[----:B0-2---:R-:W-:Y:S01]  /*15b0*/  FADD R12, R17, R12 ;  /* 0x0000000c110c7221 */ /* 0x005fe20000000000 */
[----:B------:R-:W-:Y:S06]  /*15c0*/  @!P1 BRA `(.L_x_82) ;  /* 0x0000000800989947 */ /* 0x000fec0003800000 */
[----:B------:R-:W-:Y:S01]  /*15d0*/  UMOV UR6, 0xffffffff ;  /* 0xffffffff00067882 */ /* 0x000fe20000000000 */
[----:B------:R-:W-:Y:S02]  /*15e0*/  ISETP.GE.U32.AND P1, PT, R13, 0x100, PT ;  /* 0x000001000d00780c */ /* 0x000fe40003f26070 */
[----:B------:R-:W-:Y:S01]  /*15f0*/  SHF.R.U32.HI R17, RZ, 0x7, R13 ;  /* 0x00000007ff117819 */ /* 0x000fe2000001160d */
[----:B------:R-:W-:Y:S10]  /*1600*/  BRA.DIV UR6, `(.L_x_89) ;  /* 0x0000002206687947 */ /* 0x000ff4000b800000 */
[----:B------:R0:W2:Y:S02]  /*1610*/  SHFL.DOWN PT, R17, R12, R17, 0x1f ;  /* 0x08001f110c117589 */ /* 0x0000a400000e0000 */
.L_x_185:
[----:B0-2---:R-:W-:Y:S01]  /*1620*/  FADD R12, R17, R12 ;  /* 0x0000000c110c7221 */ /* 0x005fe20000000000 */
[----:B------:R-:W-:Y:S06]  /*1630*/  @!P1 BRA `(.L_x_82) ;  /* 0x00000008007c9947 */ /* 0x000fec0003800000 */
[----:B------:R-:W-:Y:S01]  /*1640*/  UMOV UR6, 0xffffffff ;  /* 0xffffffff00067882 */ /* 0x000fe20000000000 */
[----:B------:R-:W-:Y:S02]  /*1650*/  ISETP.GE.U32.AND P1, PT, R13, 0x200, PT ;  /* 0x000002000d00780c */ /* 0x000fe40003f26070 */
[----:B------:R-:W-:Y:S01]  /*1660*/  SHF.R.U32.HI R17, RZ, 0x8, R13 ;  /* 0x00000008ff117819 */ /* 0x000fe2000001160d */
[----:B------:R-:W-:Y:S10]  /*1670*/  BRA.DIV UR6, `(.L_x_90) ;  /* 0x0000002206747947 */ /* 0x000ff4000b800000 */
[----:B------:R0:W2:Y:S02]  /*1680*/  SHFL.DOWN PT, R17, R12, R17, 0x1f ;  /* 0x08001f110c117589 */ /* 0x0000a400000e0000 */
.L_x_188:
[----:B0-2---:R-:W-:Y:S01]  /*1690*/  FADD R12, R17, R12 ;  /* 0x0000000c110c7221 */ /* 0x005fe20000000000 */
[----:B------:R-:W-:Y:S06]  /*16a0*/  @!P1 BRA `(.L_x_82) ;  /* 0x0000000800609947 */ /* 0x000fec0003800000 */
[----:B------:R-:W-:Y:S01]  /*16b0*/  UMOV UR6, 0xffffffff ;  /* 0xffffffff00067882 */ /* 0x000fe20000000000 */
[----:B------:R-:W-:Y:S02]  /*16c0*/  ISETP.GE.U32.AND P1, PT, R13, 0x400, PT ;  /* 0x000004000d00780c */ /* 0x000fe40003f26070 */
[----:B------:R-:W-:Y:S01]  /*16d0*/  SHF.R.U32.HI R17, RZ, 0x9, R13 ;  /* 0x00000009ff117819 */ /* 0x000fe2000001160d */
[----:B------:R-:W-:Y:S10]  /*16e0*/  BRA.DIV UR6, `(.L_x_91) ;  /* 0x0000002206807947 */ /* 0x000ff4000b800000 */
[----:B------:R0:W2:Y:S02]  /*16f0*/  SHFL.DOWN PT, R17, R12, R17, 0x1f ;  /* 0x08001f110c117589 */ /* 0x0000a400000e0000 */
.L_x_191:
[----:B0-2---:R-:W-:Y:S01]  /*1700*/  FADD R12, R17, R12 ;  /* 0x0000000c110c7221 */ /* 0x005fe20000000000 */
[----:B------:R-:W-:Y:S06]  /*1710*/  @!P1 BRA `(.L_x_82) ;  /* 0x0000000800449947 */ /* 0x000fec0003800000 */
[----:B------:R-:W-:Y:S01]  /*1720*/  UMOV UR6, 0xffffffff ;  /* 0xffffffff00067882 */ /* 0x000fe20000000000 */
[----:B------:R-:W-:Y:S02]  /*1730*/  ISETP.GE.U32.AND P1, PT, R13, 0x800, PT ;  /* 0x000008000d00780c */ /* 0x000fe40003f26070 */
[----:B------:R-:W-:Y:S01]  /*1740*/  SHF.R.U32.HI R17, RZ, 0xa, R13 ;  /* 0x0000000aff117819 */ /* 0x000fe2000001160d */
[----:B------:R-:W-:Y:S10]  /*1750*/  BRA.DIV UR6, `(.L_x_92) ;  /* 0x00000022068c7947 */ /* 0x000ff4000b800000 */
[----:B------:R0:W2:Y:S02]  /*1760*/  SHFL.DOWN PT, R17, R12, R17, 0x1f ;  /* 0x08001f110c117589 */ /* 0x0000a400000e0000 */
.L_x_194:
[----:B0-2---:R-:W-:Y:S01]  /*1770*/  FADD R12, R17, R12 ;  /* 0x0000000c110c7221 */ /* 0x005fe20000000000 */
[----:B------:R-:W-:Y:S06]  /*1780*/  @!P1 BRA `(.L_x_82) ;  /* 0x0000000800289947 */ /* 0x000fec0003800000 */
[----:B------:R-:W-:Y:S01]  /*1790*/  UMOV UR6, 0xffffffff ;  /* 0xffffffff00067882 */ /* 0x000fe20000000000 */
[----:B------:R-:W-:Y:S02]  /*17a0*/  ISETP.GE.U32.AND P1, PT, R13, 0x1000, PT ;  /* 0x000010000d00780c */ /* 0x000fe40003f26070 */
[----:B------:R-:W-:Y:S01]  /*17b0*/  SHF.R.U32.HI R17, RZ, 0xb, R13 ;  /* 0x0000000bff117819 */ /* 0x000fe2000001160d */
[----:B------:R-:W-:Y:S10]  /*17c0*/  BRA.DIV UR6, `(.L_x_93) ;  /* 0x0000002206987947 */ /* 0x000ff4000b800000 */
[----:B------:R0:W2:Y:S02]  /*17d0*/  SHFL.DOWN PT, R17, R12, R17, 0x1f ;  /* 0x08001f110c117589 */ /* 0x0000a400000e0000 */
.L_x_197:
[----:B0-2---:R-:W-:Y:S01]  /*17e0*/  FADD R12, R17, R12 ;  /* 0x0000000c110c7221 */ /* 0x005fe20000000000 */
[----:B------:R-:W-:Y:S06]  /*17f0*/  @!P1 BRA `(.L_x_82) ;  /* 0x00000008000c9947 */ /* 0x000fec0003800000 */
[----:B------:R-:W-:Y:S01]  /*1800*/  UMOV UR6, 0xffffffff ;  /* 0xffffffff00067882 */ /* 0x000fe20000000000 */
[----:B------:R-:W-:Y:S02]  /*1810*/  ISETP.GE.U32.AND P1, PT, R13, 0x2000, PT ;  /* 0x000020000d00780c */ /* 0x000fe40003f26070 */
[----:B------:R-:W-:Y:S01]  /*1820*/  SHF.R.U32.HI R17, RZ, 0xc, R13 ;  /* 0x0000000cff117819 */ /* 0x000fe2000001160d */
[----:B------:R-:W-:Y:S10]  /*1830*/  BRA.DIV UR6, `(.L_x_94) ;  /* 0x0000002206a47947 */ /* 0x000ff4000b800000 */
[----:B------:R0:W2:Y:S02]  /*1840*/  SHFL.DOWN PT, R17, R12, R17, 0x1f ;  /* 0x08001f110c117589 */ /* 0x0000a400000e0000 */
.L_x_200:
[----:B0-2---:R-:W-:Y:S01]  /*1850*/  FADD R12, R17, R12 ;  /* 0x0000000c110c7221 */ /* 0x005fe20000000000 */
[----:B------:R-:W-:Y:S06]  /*1860*/  @!P1 BRA `(.L_x_82) ;  /* 0x0000000400f09947 */ /* 0x000fec0003800000 */
[----:B------:R-:W-:Y:S01]  /*1870*/  UMOV UR6, 0xffffffff ;  /* 0xffffffff00067882 */ /* 0x000fe20000000000 */
[----:B------:R-:W-:Y:S02]  /*1880*/  ISETP.GE.U32.AND P1, PT, R13, 0x4000, PT ;  /* 0x000040000d00780c */ /* 0x000fe40003f26070 */
[----:B------:R-:W-:Y:S01]  /*1890*/  SHF.R.U32.HI R17, RZ, 0xd, R14 ;  /* 0x0000000dff117819 */ /* 0x000fe2000001160e */
[----:B------:R-:W-:Y:S10]  /*18a0*/  BRA.DIV UR6, `(.L_x_95) ;  /* 0x0000002206b07947 */ /* 0x000ff4000b800000 */
[----:B------:R0:W2:Y:S02]  /*18b0*/  SHFL.DOWN PT, R15, R12, R17, 0x1f ;  /* 0x08001f110c0f7589 */ /* 0x0000a400000e0000 */
.L_x_203:
[----:B0-2---:R-:W-:Y:S01]  /*18c0*/  FADD R12, R15, R12 ;  /* 0x0000000c0f0c7221 */ /* 0x005fe20000000000 */
[----:B------:R-:W-:Y:S06]  /*18d0*/  @!P1 BRA `(.L_x_82) ;  /* 0x0000000400d49947 */ /* 0x000fec0003800000 */
[----:B------:R-:W-:Y:S01]  /*18e0*/  UMOV UR6, 0xffffffff ;  /* 0xffffffff00067882 */ /* 0x000fe20000000000 */
[----:B------:R-:W-:Y:S02]  /*18f0*/  ISETP.GE.U32.AND P1, PT, R13, 0x8000, PT ;  /* 0x000080000d00780c */ /* 0x000fe40003f26070 */
[----:B------:R-:W-:Y:S01]  /*1900*/  SHF.R.U32.HI R17, RZ, 0xe, R14 ;  /* 0x0000000eff117819 */ /* 0x000fe2000001160e */
[----:B------:R-:W-:Y:S10]  /*1910*/  BRA.DIV UR6, `(.L_x_96) ;  /* 0x0000002206bc7947 */ /* 0x000ff4000b800000 */
[----:B------:R0:W2:Y:S02]  /*1920*/  SHFL.DOWN PT, R15, R12, R17, 0x1f ;  /* 0x08001f110c0f7589 */ /* 0x0000a400000e0000 */
.L_x_206:
[----:B0-2---:R-:W-:Y:S01]  /*1930*/  FADD R12, R15, R12 ;  /* 0x0000000c0f0c7221 */ /* 0x005fe20000000000 */
[----:B------:R-:W-:Y:S06]  /*1940*/  @!P1 BRA `(.L_x_82) ;  /* 0x0000000400b89947 */ /* 0x000fec0003800000 */
[----:B------:R-:W-:Y:S01]  /*1950*/  UMOV UR6, 0xffffffff ;  /* 0xffffffff00067882 */ /* 0x000fe20000000000 */
[----:B------:R-:W-:Y:S02]  /*1960*/  ISETP.GE.U32.AND P1, PT, R13, 0x10000, PT ;  /* 0x000100000d00780c */ /* 0x000fe40003f26070 */
[----:B------:R-:W-:Y:S01]  /*1970*/  SHF.R.U32.HI R17, RZ, 0xf, R14 ;  /* 0x0000000fff117819 */ /* 0x000fe2000001160e */
[----:B------:R-:W-:Y:S10]  /*1980*/  BRA.DIV UR6, `(.L_x_97) ;  /* 0x0000002206c87947 */ /* 0x000ff4000b800000 */
[----:B------:R0:W2:Y:S02]  /*1990*/  SHFL.DOWN PT, R15, R12, R17, 0x1f ;  /* 0x08001f110c0f7589 */ /* 0x0000a400000e0000 */
.L_x_209:
[----:B0-2---:R-:W-:Y:S01]  /*19a0*/  FADD R12, R15, R12 ;  /* 0x0000000c0f0c7221 */ /* 0x005fe20000000000 */
[----:B------:R-:W-:Y:S06]  /*19b0*/  @!P1 BRA `(.L_x_82) ;  /* 0x00000004009c9947 */ /* 0x000fec0003800000 */
[----:B------:R-:W-:Y:S01]  /*19c0*/  UMOV UR6, 0xffffffff ;  /* 0xffffffff00067882 */ /* 0x000fe20000000000 */
[----:B------:R-:W-:Y:S02]  /*19d0*/  ISETP.GE.U32.AND P1, PT, R13, 0x20000, PT ;  /* 0x000200000d00780c */ /* 0x000fe40003f26070 */
[----:B------:R-:W-:Y:S01]  /*19e0*/  SHF.R.U32.HI R17, RZ, 0x10, R14 ;  /* 0x00000010ff117819 */ /* 0x000fe2000001160e */
[----:B------:R-:W-:Y:S10]  /*19f0*/  BRA.DIV UR6, `(.L_x_98) ;  /* 0x0000002206d47947 */ /* 0x000ff4000b800000 */
[----:B------:R0:W2:Y:S02]  /*1a00*/  SHFL.DOWN PT, R15, R12, R17, 0x1f ;  /* 0x08001f110c0f7589 */ /* 0x0000a400000e0000 */
.L_x_212:
[----:B0-2---:R-:W-:Y:S01]  /*1a10*/  FADD R12, R15, R12 ;  /* 0x0000000c0f0c7221 */ /* 0x005fe20000000000 */
[----:B------:R-:W-:Y:S06]  /*1a20*/  @!P1 BRA `(.L_x_82) ;  /* 0x0000000400809947 */ /* 0x000fec0003800000 */
[----:B------:R-:W-:Y:S01]  /*1a30*/  UMOV UR6, 0xffffffff ;  /* 0xffffffff00067882 */ /* 0x000fe20000000000 */
[----:B------:R-:W-:Y:S02]  /*1a40*/  ISETP.GE.U32.AND P1, PT, R13, 0x40000, PT ;  /* 0x000400000d00780c */ /* 0x000fe40003f26070 */
[----:B------:R-:W-:Y:S11]  /*1a50*/  BRA.DIV UR6, `(.L_x_99) ;  /* 0x0000002206e47947 */ /* 0x000ff6000b800000 */
[----:B------:R-:W-:-:S06]  /*1a60*/  IMAD.U32 R15, RZ, RZ, UR10 ;  /* 0x0000000aff0f7e24 */ /* 0x000fcc000f8e00ff */
[----:B------:R0:W2:Y:S02]  /*1a70*/  SHFL.DOWN PT, R15, R12, R15, 0x1f ;  /* 0x08001f0f0c0f7589 */ /* 0x0000a400000e0000 */
.L_x_215:
[----:B0-2---:R-:W-:Y:S01]  /*1a80*/  FADD R12, R15, R12 ;  /* 0x0000000c0f0c7221 */ /* 0x005fe20000000000 */
[----:B------:R-:W-:Y:S06]  /*1a90*/  @!P1 BRA `(.L_x_82) ;  /* 0x0000000400649947 */ /* 0x000fec0003800000 */
[----:B------:R-:W-:Y:S01]  /*1aa0*/  UMOV UR6, 0xffffffff ;  /* 0xffffffff00067882 */ /* 0x000fe20000000000 */
[----:B------:R-:W-:Y:S02]  /*1ab0*/  ISETP.GE.U32.AND P1, PT, R13, 0x80000, PT ;  /* 0x000800000d00780c */ /* 0x000fe40003f26070 */
[----:B------:R-:W-:Y:S11]  /*1ac0*/  BRA.DIV UR6, `(.L_x_100) ;  /* 0x0000002206f87947 */ /* 0x000ff6000b800000 */
[----:B------:R-:W-:-:S06]  /*1ad0*/  MOV R15, UR11 ;  /* 0x0000000b000f7c02 */ /* 0x000fcc0008000f00 */
[----:B------:R0:W2:Y:S02]  /*1ae0*/  SHFL.DOWN PT, R15, R12, R15, 0x1f ;  /* 0x08001f0f0c0f7589 */ /* 0x0000a400000e0000 */
.L_x_218:
[----:B0-2---:R-:W-:Y:S01]  /*1af0*/  FADD R12, R15, R12 ;  /* 0x0000000c0f0c7221 */ /* 0x005fe20000000000 */
[----:B------:R-:W-:Y:S06]  /*1b00*/  @!P1 BRA `(.L_x_82) ;  /* 0x0000000400489947 */ /* 0x000fec0003800000 */
[----:B------:R-:W-:Y:S01]  /*1b10*/  UMOV UR6, 0xffffffff ;  /* 0xffffffff00067882 */ /* 0x000fe20000000000 */
[----:B------:R-:W-:Y:S02]  /*1b20*/  ISETP.GE.U32.AND P1, PT, R13, 0x100000, PT ;  /* 0x001000000d00780c */ /* 0x000fe40003f26070 */
[----:B------:R-:W-:Y:S11]  /*1b30*/  BRA.DIV UR6, `(.L_x_101) ;  /* 0x00000026060c7947 */ /* 0x000ff6000b800000 */
[----:B------:R-:W-:-:S06]  /*1b40*/  IMAD.U32 R15, RZ, RZ, UR12 ;  /* 0x0000000cff0f7e24 */ /* 0x000fcc000f8e00ff */
[----:B------:R0:W2:Y:S02]  /*1b50*/  SHFL.DOWN PT, R15, R12, R15, 0x1f ;  /* 0x08001f0f0c0f7589 */ /* 0x0000a400000e0000 */
.L_x_221:
[----:B0-2---:R-:W-:Y:S01]  /*1b60*/  FADD R12, R15, R12 ;  /* 0x0000000c0f0c7221 */ /* 0x005fe20000000000 */
[----:B------:R-:W-:Y:S06]  /*1b70*/  @!P1 BRA `(.L_x_82) ;  /* 0x00000004002c9947 */ /* 0x000fec0003800000 */
[----:B------:R-:W-:Y:S01]  /*1b80*/  UMOV UR6, 0xffffffff ;  /* 0xffffffff00067882 */ /* 0x000fe20000000000 */
[----:B------:R-:W-:Y:S02]  /*1b90*/  ISETP.GE.U32.AND P1, PT, R13, 0x200000, PT ;  /* 0x002000000d00780c */ /* 0x000fe40003f26070 */
[----:B------:R-:W-:Y:S11]  /*1ba0*/  BRA.DIV UR6, `(.L_x_102) ;  /* 0x0000002606207947 */ /* 0x000ff6000b800000 */
[----:B------:R-:W-:-:S06]  /*1bb0*/  IMAD.U32 R15, RZ, RZ, UR13 ;  /* 0x0000000dff0f7e24 */ /* 0x000fcc000f8e00ff */
[----:B------:R0:W2:Y:S02]  /*1bc0*/  SHFL.DOWN PT, R15, R12, R15, 0x1f ;  /* 0x08001f0f0c0f7589 */ /* 0x0000a400000e0000 */
.L_x_224:
[----:B0-2---:R-:W-:Y:S01]  /*1bd0*/  FADD R12, R15, R12 ;  /* 0x0000000c0f0c7221 */ /* 0x005fe20000000000 */
[----:B------:R-:W-:Y:S06]  /*1be0*/  @!P1 BRA `(.L_x_82) ;  /* 0x0000000400109947 */ /* 0x000fec0003800000 */
[----:B------:R-:W-:Y:S01]  /*1bf0*/  UMOV UR6, 0xffffffff ;  /* 0xffffffff00067882 */ /* 0x000fe20000000000 */
[----:B------:R-:W-:Y:S02]  /*1c00*/  ISETP.GE.U32.AND P1, PT, R13, 0x400000, PT ;  /* 0x004000000d00780c */ /* 0x000fe40003f26070 */
[----:B------:R-:W-:Y:S11]  /*1c10*/  BRA.DIV UR6, `(.L_x_103) ;  /* 0x0000002606347947 */ /* 0x000ff6000b800000 */
[----:B------:R-:W-:-:S06]  /*1c20*/  MOV R15, UR14 ;  /* 0x0000000e000f7c02 */ /* 0x000fcc0008000f00 */
[----:B------:R0:W2:Y:S02]  /*1c30*/  SHFL.DOWN PT, R15, R12, R15, 0x1f ;  /* 0x08001f0f0c0f7589 */ /* 0x0000a400000e0000 */
.L_x_227:
[----:B0-2---:R-:W-:Y:S01]  /*1c40*/  FADD R12, R15, R12 ;  /* 0x0000000c0f0c7221 */ /* 0x005fe20000000000 */
[----:B------:R-:W-:Y:S06]  /*1c50*/  @!P1 BRA `(.L_x_82) ;  /* 0x0000000000f49947 */ /* 0x000fec0003800000 */
[----:B------:R-:W-:Y:S01]  /*1c60*/  UMOV UR6, 0xffffffff ;  /* 0xffffffff00067882 */ /* 0x000fe20000000000 */
[----:B------:R-:W-:Y:S02]  /*1c70*/  ISETP.GE.U32.AND P1, PT, R13, 0x800000, PT ;  /* 0x008000000d00780c */ /* 0x000fe40003f26070 */
[----:B------:R-:W-:Y:S11]  /*1c80*/  BRA.DIV UR6, `(.L_x_104) ;  /* 0x0000002606487947 */ /* 0x000ff6000b800000 */
[----:B------:R-:W-:-:S06]  /*1c90*/  IMAD.U32 R15, RZ, RZ, UR15 ;  /* 0x0000000fff0f7e24 */ /* 0x000fcc000f8e00ff */
[----:B------:R0:W2:Y:S02]  /*1ca0*/  SHFL.DOWN PT, R15, R12, R15, 0x1f ;  /* 0x08001f0f0c0f7589 */ /* 0x0000a400000e0000 */
.L_x_230:
[----:B0-2---:R-:W-:Y:S01]  /*1cb0*/  FADD R12, R15, R12 ;  /* 0x0000000c0f0c7221 */ /* 0x005fe20000000000 */
[----:B------:R-:W-:Y:S06]  /*1cc0*/  @!P1 BRA `(.L_x_82) ;  /* 0x0000000000d89947 */ /* 0x000fec0003800000 */
[----:B------:R-:W-:Y:S01]  /*1cd0*/  UMOV UR6, 0xffffffff ;  /* 0xffffffff00067882 */ /* 0x000fe20000000000 */
[----:B------:R-:W-:Y:S02]  /*1ce0*/  ISETP.GE.U32.AND P1, PT, R13, 0x1000000, PT ;  /* 0x010000000d00780c */ /* 0x000fe40003f26070 */
[----:B------:R-:W-:Y:S11]  /*1cf0*/  BRA.DIV UR6, `(.L_x_105) ;  /* 0x00000026065c7947 */ /* 0x000ff6000b800000 */
[----:B------:R-:W-:-:S06]  /*1d00*/  IMAD.U32 R15, RZ, RZ, UR16 ;  /* 0x00000010ff0f7e24 */ /* 0x000fcc000f8e00ff */
[----:B------:R0:W2:Y:S02]  /*1d10*/  SHFL.DOWN PT, R15, R12, R15, 0x1f ;  /* 0x08001f0f0c0f7589 */ /* 0x0000a400000e0000 */
.L_x_233:
[----:B0-2---:R-:W-:Y:S01]  /*1d20*/  FADD R12, R15, R12 ;  /* 0x0000000c0f0c7221 */ /* 0x005fe20000000000 */
[----:B------:R-:W-:Y:S06]  /*1d30*/  @!P1 BRA `(.L_x_82) ;  /* 0x0000000000bc9947 */ /* 0x000fec0003800000 */
[----:B------:R-:W-:Y:S01]  /*1d40*/  UMOV UR6, 0xffffffff ;  /* 0xffffffff00067882 */ /* 0x000fe20000000000 */
[----:B------:R-:W-:Y:S02]  /*1d50*/  ISETP.GE.U32.AND P1, PT, R13, 0x2000000, PT ;  /* 0x020000000d00780c */ /* 0x000fe40003f26070 */
[----:B------:R-:W-:Y:S11]  /*1d60*/  BRA.DIV UR6, `(.L_x_106) ;  /* 0x0000002606707947 */ /* 0x000ff6000b800000 */
[----:B------:R-:W-:-:S06]  /*1d70*/  MOV R15, UR17 ;  /* 0x00000011000f7c02 */ /* 0x000fcc0008000f00 */
[----:B------:R0:W2:Y:S02]  /*1d80*/  SHFL.DOWN PT, R15, R12, R15, 0x1f ;  /* 0x08001f0f0c0f7589 */ /* 0x0000a400000e0000 */
.L_x_236:
[----:B0-2---:R-:W-:Y:S01]  /*1d90*/  FADD R12, R15, R12 ;  /* 0x0000000c0f0c7221 */ /* 0x005fe20000000000 */
[----:B------:R-:W-:Y:S06]  /*1da0*/  @!P1 BRA `(.L_x_82) ;  /* 0x0000000000a09947 */ /* 0x000fec0003800000 */
[----:B------:R-:W-:Y:S01]  /*1db0*/  UMOV UR6, 0xffffffff ;  /* 0xffffffff00067882 */ /* 0x000fe20000000000 */
[----:B------:R-:W-:Y:S02]  /*1dc0*/  ISETP.GE.U32.AND P1, PT, R13, 0x4000000, PT ;  /* 0x040000000d00780c */ /* 0x000fe40003f26070 */
[----:B------:R-:W-:Y:S11]  /*1dd0*/  BRA.DIV UR6, `(.L_x_107) ;  /* 0x0000002606847947 */ /* 0x000ff6000b800000 */
[----:B------:R-:W-:-:S06]  /*1de0*/  IMAD.U32 R15, RZ, RZ, UR18 ;  /* 0x00000012ff0f7e24 */ /* 0x000fcc000f8e00ff */
[----:B------:R0:W2:Y:S02]  /*1df0*/  SHFL.DOWN PT, R15, R12, R15, 0x1f ;  /* 0x08001f0f0c0f7589 */ /* 0x0000a400000e0000 */
.L_x_239:
[----:B0-2---:R-:W-:Y:S01]  /*1e00*/  FADD R12, R15, R12 ;  /* 0x0000000c0f0c7221 */ /* 0x005fe20000000000 */
[----:B------:R-:W-:Y:S06]  /*1e10*/  @!P1 BRA `(.L_x_82) ;  /* 0x0000000000849947 */ /* 0x000fec0003800000 */
[----:B------:R-:W-:Y:S01]  /*1e20*/  UMOV UR6, 0xffffffff ;  /* 0xffffffff00067882 */ /* 0x000fe20000000000 */
[----:B------:R-:W-:Y:S02]  /*1e30*/  ISETP.GE.U32.AND P1, PT, R13, 0x8000000, PT ;  /* 0x080000000d00780c */ /* 0x000fe40003f26070 */
[----:B------:R-:W-:Y:S11]  /*1e40*/  BRA.DIV UR6, `(.L_x_108) ;  /* 0x0000002606987947 */ /* 0x000ff6000b800000 */
[----:B------:R-:W-:-:S06]  /*1e50*/  IMAD.U32 R15, RZ, RZ, UR19 ;  /* 0x00000013ff0f7e24 */ /* 0x000fcc000f8e00ff */
[----:B------:R0:W2:Y:S02]  /*1e60*/  SHFL.DOWN PT, R15, R12, R15, 0x1f ;  /* 0x08001f0f0c0f7589 */ /* 0x0000a400000e0000 */
.L_x_242:
[----:B0-2---:R-:W-:Y:S01]  /*1e70*/  FADD R12, R15, R12 ;  /* 0x0000000c0f0c7221 */ /* 0x005fe20000000000 */
[----:B------:R-:W-:Y:S06]  /*1e80*/  @!P1 BRA `(.L_x_82) ;  /* 0x0000000000689947 */ /* 0x000fec0003800000 */
[----:B------:R-:W-:Y:S01]  /*1e90*/  UMOV UR6, 0xffffffff ;  /* 0xffffffff00067882 */ /* 0x000fe20000000000 */
[----:B------:R-:W-:Y:S02]  /*1ea0*/  ISETP.GE.U32.AND P1, PT, R13, 0x10000000, PT ;  /* 0x100000000d00780c */ /* 0x000fe40003f26070 */
[----:B------:R-:W-:Y:S11]  /*1eb0*/  BRA.DIV UR6, `(.L_x_109) ;  /* 0x0000002606ac7947 */ /* 0x000ff6000b800000 */
[----:B------:R-:W-:-:S06]  /*1ec0*/  MOV R15, UR20 ;  /* 0x00000014000f7c02 */ /* 0x000fcc0008000f00 */
[----:B------:R0:W2:Y:S02]  /*1ed0*/  SHFL.DOWN PT, R15, R12, R15, 0x1f ;  /* 0x08001f0f0c0f7589 */ /* 0x0000a400000e0000 */
.L_x_245:
[----:B0-2---:R-:W-:Y:S01]  /*1ee0*/  FADD R12, R15, R12 ;  /* 0x0000000c0f0c7221 */ /* 0x005fe20000000000 */
[----:B------:R-:W-:Y:S06]  /*1ef0*/  @!P1 BRA `(.L_x_82) ;  /* 0x00000000004c9947 */ /* 0x000fec0003800000 */
[----:B------:R-:W-:Y:S01]  /*1f00*/  UMOV UR6, 0xffffffff ;  /* 0xffffffff00067882 */ /* 0x000fe20000000000 */
[----:B------:R-:W-:Y:S02]  /*1f10*/  ISETP.GE.U32.AND P1, PT, R13, 0x20000000, PT ;  /* 0x200000000d00780c */ /* 0x000fe40003f26070 */
[----:B------:R-:W-:Y:S11]  /*1f20*/  BRA.DIV UR6, `(.L_x_110) ;  /* 0x0000002606c07947 */ /* 0x000ff6000b800000 */
[----:B------:R-:W-:-:S06]  /*1f30*/  IMAD.U32 R15, RZ, RZ, UR21 ;  /* 0x00000015ff0f7e24 */ /* 0x000fcc000f8e00ff */
[----:B------:R0:W2:Y:S02]  /*1f40*/  SHFL.DOWN PT, R15, R12, R15, 0x1f ;  /* 0x08001f0f0c0f7589 */ /* 0x0000a400000e0000 */
.L_x_248:
[----:B0-2---:R-:W-:Y:S01]  /*1f50*/  FADD R12, R15, R12 ;  /* 0x0000000c0f0c7221 */ /* 0x005fe20000000000 */
[----:B------:R-:W-:Y:S06]  /*1f60*/  @!P1 BRA `(.L_x_82) ;  /* 0x0000000000309947 */ /* 0x000fec0003800000 */
[----:B------:R-:W-:Y:S01]  /*1f70*/  UMOV UR6, 0xffffffff ;  /* 0xffffffff00067882 */ /* 0x000fe20000000000 */
[----:B------:R-:W-:Y:S02]  /*1f80*/  ISETP.GE.U32.AND P1, PT, R13, 0x40000000, PT ;  /* 0x400000000d00780c */ /* 0x000fe40003f26070 */
[----:B------:R-:W-:Y:S01]  /*1f90*/  SHF.R.U32.HI R17, RZ, 0x1d, R13 ;  /* 0x0000001dff117819 */ /* 0x000fe2000001160d */
[----:B------:R-:W-:Y:S10]  /*1fa0*/  BRA.DIV UR6, `(.L_x_111) ;  /* 0x0000002606d07947 */ /* 0x000ff4000b800000 */
[----:B------:R0:W2:Y:S02]  /*1fb0*/  SHFL.DOWN PT, R17, R12, R17, 0x1f ;  /* 0x08001f110c117589 */ /* 0x0000a400000e0000 */
.L_x_251:
[----:B0-2---:R-:W-:Y:S01]  /*1fc0*/  FADD R12, R17, R12 ;  /* 0x0000000c110c7221 */ /* 0x005fe20000000000 */
[----:B------:R-:W-:Y:S06]  /*1fd0*/  @!P1 BRA `(.L_x_82) ;  /* 0x0000000000149947 */ /* 0x000fec0003800000 */
[----:B------:R-:W-:Y:S01]  /*1fe0*/  UMOV UR6, 0xffffffff ;  /* 0xffffffff00067882 */ /* 0x000fe20000000000 */
[----:B------:R-:W-:Y:S02]  /*1ff0*/  SHF.R.U32.HI R13, RZ, 0x1e, R13 ;  /* 0x0000001eff0d7819 */ /* 0x000fe4000001160d */
[----:B------:R-:W-:Y:S05]  /*2000*/  BRA.DIV UR6, `(.L_x_112) ;  /* 0x0000002606e07947 */ /* 0x000fea000b800000 */
[----:B------:R0:W2:Y:S02]  /*2010*/  SHFL.DOWN PT, R13, R12, R13, 0x1f ;  /* 0x08001f0d0c0d7589 */ /* 0x0000a400000e0000 */
.L_x_254:
[----:B0-2---:R-:W-:-:S07]  /*2020*/  FADD R12, R13, R12 ;  /* 0x0000000c0d0c7221 */ /* 0x005fce0000000000 */
.L_x_82:
[----:B------:R-:W-:Y:S01]  /*2030*/  ISETP.NE.AND P0, PT, R5, RZ, PT ;  /* 0x000000ff0500720c */ /* 0x000fe20003f05270 */
[----:B------:R-:W-:-:S12]  /*2040*/  BSSY.RECONVERGENT B0, `(.L_x_113) ;  /* 0x000000a000007945 */ /* 0x000fd80003800200 */
[----:B------:R-:W-:Y:S05]  /*2050*/  @P0 BRA `(.L_x_114) ;  /* 0x0000000000200947 */ /* 0x000fea0003800000 */
[----:B------:R-:W0:Y:S01]  /*2060*/  LDCU UR6, c[0x0][0x3c4] ;  /* 0x00007880ff0677ac */ /* 0x000e220008000800 */
[----:B------:R-:W-:-:S05]  /*2070*/  VIADD R17, R11, UR4 ;  /* 0x000000040b117c36 */ /* 0x000fca0008000000 */
[----:B0-----:R-:W-:-:S13]  /*2080*/  ISETP.GE.AND P0, PT, R17, UR6, PT ;  /* 0x0000000611007c0c */ /* 0x001fda000bf06270 */
[----:B------:R-:W0:Y:S01]  /*2090*/  @!P0 LDC.64 R14, c[0x0][0x3a8] ;  /* 0x0000ea00ff0e8b82 */ /* 0x000e220000000a00 */
[----:B------:R-:W-:Y:S01]  /*20a0*/  @!P0 IMAD R17, R0, UR6, R17 ;  /* 0x0000000600118c24 */ /* 0x000fe2000f8e0211 */
[----:B------:R-:W-:-:S03]  /*20b0*/  @!P0 FMNMX R13, RZ, R12, !PT ;  /* 0x0000000cff0d8209 */ /* 0x000fc60007800000 */
[----:B0-----:R-:W-:-:S05]  /*20c0*/  @!P0 IMAD.WIDE R14, R17, 0x4, R14 ;  /* 0x00000004110e8825 */ /* 0x001fca00078e020e */
[----:B------:R0:W-:Y:S02]  /*20d0*/  @!P0 STG.E desc[UR8][R14.64], R13 ;  /* 0x0000000d0e008986 */ /* 0x0001e4000c101908 */
.L_x_114:
[----:B------:R-:W-:Y:S05]  /*20e0*/  BSYNC.RECONVERGENT B0 ;  /* 0x0000000000007941 */ /* 0x000fea0003800200 */
.L_x_113:
[----:B------:R-:W-:-:S04]  /*20f0*/  IADD3 R11, PT, PT, R11, UR5, RZ ;  /* 0x000000050b0b7c10 */ /* 0x000fc8000fffe0ff */
[----:B------:R-:W-:-:S13]  /*2100*/  ISETP.GE.AND P0, PT, R11, UR22, PT ;  /* 0x000000160b007c0c */ /* 0x000fda000bf06270 */
[----:B------:R-:W-:Y:S05]  /*2110*/  @!P0 BRA `(.L_x_115) ;  /* 0xffffffe400e48947 */ /* 0x000fea000383ffff */
[----:B------:R-:W-:Y:S05]  /*2120*/  BRA `(.L_x_59) ;  /* 0x0000001000907947 */ /* 0x000fea0003800000 */
.L_x_60:
[----:B------:R-:W2:Y:S01]  /*2130*/  LDCU UR6, c[0x0][0x3cc] ;  /* 0x00007980ff0677ac */ /* 0x000ea20008000800 */
[----:B0-----:R-:W0:Y:S01]  /*2140*/  LDC.64 R12, c[0x0][0x380] ;  /* 0x0000e000ff0c7b82 */ /* 0x001e220000000a00 */
[----:B--2---:R-:W-:Y:S01]  /*2150*/  UISETP.GT.AND UP0, UPT, UR6, 0x1, UPT ;  /* 0x000000010600788c */ /* 0x004fe2000bf04270 */
[----:B0-----:R-:W-:-:S08]  /*2160*/  IMAD.WIDE.U32 R12, R0, 0x4, R12 ;  /* 0x00000004000c7825 */ /* 0x001fd000078e000c */
[----:B------:R-:W-:Y:S05]  /*2170*/  BRA.U UP0, `(.L_x_116) ;  /* 0x00000001009c7547 */ /* 0x000fea000b800000 */
[----:B------:R-:W-:-:S07]  /*2180*/  IMAD.MOV.U32 R18, RZ, RZ, R4 ;  /* 0x000000ffff127224 */ /* 0x000fce00078e0004 */
.L_x_124:
[----:B------:R-:W-:Y:S01]  /*2190*/  ISETP.GE.AND P0, PT, R5, R2, PT ;  /* 0x000000020500720c */ /* 0x000fe20003f06270 */
[----:B------:R-:W-:Y:S01]  /*21a0*/  BSSY.RECONVERGENT B0, `(.L_x_117) ;  /* 0x0000014000007945 */ /* 0x000fe20003800200 */
[----:B0-----:R-:W-:-:S11]  /*21b0*/  IMAD.MOV.U32 R11, RZ, RZ, RZ ;  /* 0x000000ffff0b7224 */ /* 0x001fd600078e00ff */
[----:B------:R-:W-:Y:S05]  /*21c0*/  @P0 BRA `(.L_x_118) ;  /* 0x0000000000440947 */ /* 0x000fea0003800000 */
[----:B-1----:R-:W2:Y:S01]  /*21d0*/  LDG.E.CONSTANT R16, desc[UR8][R12.64+0x4] ;  /* 0x000004080c107981 */ /* 0x002ea2000c1e9900 */
[----:B------:R-:W0:Y:S01]  /*21e0*/  LDC.64 R14, c[0x0][0x390] ;  /* 0x0000e400ff0e7b82 */ /* 0x000e220000000a00 */
[----:B------:R-:W2:Y:S01]  /*21f0*/  LDCU UR6, c[0x0][0x3d0] ;  /* 0x00007a00ff0677ac */ /* 0x000ea20008000800 */
[----:B------:R-:W-:Y:S02]  /*2200*/  HFMA2 R11, -RZ, RZ, 0, 0 ;  /* 0x00000000ff0b7431 */ /* 0x000fe400000001ff */
[----:B------:R-:W-:Y:S01]  /*2210*/  IMAD.MOV.U32 R19, RZ, RZ, R10 ;  /* 0x000000ffff137224 */ /* 0x000fe200078e000a */
[----:B0-2---:R-:W-:-:S07]  /*2220*/  VIMNMX R20, PT, PT, R16, UR6, PT ;  /* 0x0000000610147c48 */ /* 0x005fce000bfe0100 */
.L_x_121:
[----:B------:R-:W-:Y:S01]  /*2230*/  ISETP.GE.AND P0, PT, R19, R20, PT ;  /* 0x000000141300720c */ /* 0x000fe20003f06270 */
[----:B------:R-:W-:-:S12]  /*2240*/  BSSY.RECONVERGENT B1, `(.L_x_119) ;  /* 0x0000005000017945 */ /* 0x000fd80003800200 */
[----:B------:R-:W-:Y:S05]  /*2250*/  @P0 BRA `(.L_x_120) ;  /* 0x00000000000c0947 */ /* 0x000fea0003800000 */
[----:B------:R-:W-:-:S06]  /*2260*/  IMAD.WIDE R16, R19, 0x4, R14 ;  /* 0x0000000413107825 */ /* 0x000fcc00078e020e */
[----:B------:R-:W2:Y:S02]  /*2270*/  LDG.E.CONSTANT R16, desc[UR8][R16.64] ;  /* 0x0000000810107981 */ /* 0x000ea4000c1e9900 */
[----:B--2---:R-:W-:-:S07]  /*2280*/  FFMA R11, RZ, R16, R11 ;  /* 0x00000010ff0b7223 */ /* 0x004fce000000000b */
.L_x_120:
[----:B------:R-:W-:Y:S05]  /*2290*/  BSYNC.RECONVERGENT B1 ;  /* 0x0000000000017941 */ /* 0x000fea0003800200 */
.L_x_119:
[----:B------:R-:W0:Y:S02]  /*22a0*/  LDCU UR6, c[0x0][0x3cc] ;  /* 0x00007980ff0677ac */ /* 0x000e240008000800 */
[----:B0-----:R-:W-:-:S05]  /*22b0*/  VIADD R19, R19, UR6 ;  /* 0x0000000613137c36 */ /* 0x001fca0008000000 */
[----:B------:R-:W-:-:S13]  /*22c0*/  ISETP.GE.AND P0, PT, R19, R9, PT ;  /* 0x000000091300720c */ /* 0x000fda0003f06270 */
[----:B------:R-:W-:Y:S05]  /*22d0*/  @!P0 BRA `(.L_x_121) ;  /* 0xfffffffc00d48947 */ /* 0x000fea000383ffff */
.L_x_118:
[----:B------:R-:W-:Y:S05]  /*22e0*/  BSYNC.RECONVERGENT B0 ;  /* 0x0000000000007941 */ /* 0x000fea0003800200 */
.L_x_117:
[----:B------:R-:W-:Y:S01]  /*22f0*/  ISETP.NE.AND P0, PT, R5, RZ, PT ;  /* 0x000000ff0500720c */ /* 0x000fe20003f05270 */
[----:B------:R-:W-:-:S12]  /*2300*/  BSSY.RECONVERGENT B0, `(.L_x_122) ;  /* 0x000000a000007945 */ /* 0x000fd80003800200 */
[----:B------:R-:W-:Y:S05]  /*2310*/  @P0 BRA `(.L_x_123) ;  /* 0x0000000000200947 */ /* 0x000fea0003800000 */
[----:B------:R-:W0:Y:S01]  /*2320*/  LDCU UR6, c[0x0][0x3c4] ;  /* 0x00007880ff0677ac */ /* 0x000e220008000800 */
[----:B------:R-:W-:-:S04]  /*2330*/  IADD3 R17, PT, PT, R18, UR4, RZ ;  /* 0x0000000412117c10 */ /* 0x000fc8000fffe0ff */
[----:B0-----:R-:W-:-:S13]  /*2340*/  ISETP.GE.AND P0, PT, R17, UR6, PT ;  /* 0x0000000611007c0c */ /* 0x001fda000bf06270 */
[----:B------:R-:W0:Y:S01]  /*2350*/  @!P0 LDC.64 R14, c[0x0][0x3a8] ;  /* 0x0000ea00ff0e8b82 */ /* 0x000e220000000a00 */
[----:B------:R-:W-:Y:S01]  /*2360*/  @!P0 IMAD R17, R0, UR6, R17 ;  /* 0x0000000600118c24 */ /* 0x000fe2000f8e0211 */
[----:B------:R-:W-:-:S03]  /*2370*/  @!P0 FMNMX R11, RZ, R11, !PT ;  /* 0x0000000bff0b8209 */ /* 0x000fc60007800000 */
[----:B0-----:R-:W-:-:S05]  /*2380*/  @!P0 IMAD.WIDE R14, R17, 0x4, R14 ;  /* 0x00000004110e8825 */ /* 0x001fca00078e020e */
[----:B------:R0:W-:Y:S02]  /*2390*/  @!P0 STG.E desc[UR8][R14.64], R11 ;  /* 0x0000000b0e008986 */ /* 0x0001e4000c101908 */
.L_x_123:
[----:B------:R-:W-:Y:S05]  /*23a0*/  BSYNC.RECONVERGENT B0 ;  /* 0x0000000000007941 */ /* 0x000fea0003800200 */
.L_x_122:
[----:B------:R-:W-:-:S05]  /*23b0*/  VIADD R18, R18, UR5 ;  /* 0x0000000512127c36 */ /* 0x000fca0008000000 */
[----:B------:R-:W-:-:S13]  /*23c0*/  ISETP.GE.AND P0, PT, R18, UR22, PT ;  /* 0x0000001612007c0c */ /* 0x000fda000bf06270 */
[----:B------:R-:W-:Y:S05]  /*23d0*/  @!P0 BRA `(.L_x_124) ;  /* 0xfffffffc006c8947 */ /* 0x000fea000383ffff */
[----:B------:R-:W-:Y:S05]  /*23e0*/  BRA `(.L_x_59) ;  /* 0x0000000c00e07947 */ /* 0x000fea0003800000 */
.L_x_116:
[----:B------:R-:W-:-:S07]  /*23f0*/  IMAD.MOV.U32 R18, RZ, RZ, R4 ;  /* 0x000000ffff127224 */ /* 0x000fce00078e0004 */
.L_x_163:
[----:B------:R-:W-:Y:S01]  /*2400*/  ISETP.GE.AND P0, PT, R5, R2, PT ;  /* 0x000000020500720c */ /* 0x000fe20003f06270 */
[----:B------:R-:W-:Y:S01]  /*2410*/  BSSY.RECONVERGENT B0, `(.L_x_125) ;  /* 0x0000014000007945 */ /* 0x000fe20003800200 */
[----:B0-----:R-:W-:-:S11]  /*2420*/  MOV R11, RZ ;  /* 0x000000ff000b7202 */ /* 0x001fd60000000f00 */
[----:B-1----:R-:W-:Y:S05]  /*2430*/  @P0 BRA `(.L_x_126) ;  /* 0x0000000000440947 */ /* 0x002fea0003800000 */
[----:B-1----:R-:W2:Y:S01]  /*2440*/  LDG.E.CONSTANT R16, desc[UR8][R12.64+0x4] ;  /* 0x000004080c107981 */ /* 0x002ea2000c1e9900 */
[----:B------:R-:W0:Y:S01]  /*2450*/  LDC.64 R14, c[0x0][0x390] ;  /* 0x0000e400ff0e7b82 */ /* 0x000e220000000a00 */
[----:B------:R-:W2:Y:S01]  /*2460*/  LDCU UR6, c[0x0][0x3d0] ;  /* 0x00007a00ff0677ac */ /* 0x000ea20008000800 */
[----:B------:R-:W-:Y:S02]  /*2470*/  IMAD.MOV.U32 R11, RZ, RZ, RZ ;  /* 0x000000ffff0b7224 */ /* 0x000fe400078e00ff */
[----:B------:R-:W-:Y:S01]  /*2480*/  IMAD.MOV.U32 R19, RZ, RZ, R10 ;  /* 0x000000ffff137224 */ /* 0x000fe200078e000a */
[----:B0-2---:R-:W-:-:S07]  /*2490*/  VIMNMX R20, PT, PT, R16, UR6, PT ;  /* 0x0000000610147c48 */ /* 0x005fce000bfe0100 */
.L_x_129:
[----:B------:R-:W-:Y:S01]  /*24a0*/  ISETP.GE.AND P0, PT, R19, R20, PT ;  /* 0x000000141300720c */ /* 0x000fe20003f06270 */
[----:B------:R-:W-:-:S12]  /*24b0*/  BSSY.RECONVERGENT B1, `(.L_x_127) ;  /* 0x0000005000017945 */ /* 0x000fd80003800200 */
[----:B------:R-:W-:Y:S05]  /*24c0*/  @P0 BRA `(.L_x_128) ;  /* 0x00000000000c0947 */ /* 0x000fea0003800000 */
[----:B------:R-:W-:-:S06]  /*24d0*/  IMAD.WIDE R16, R19, 0x4, R14 ;  /* 0x0000000413107825 */ /* 0x000fcc00078e020e */
[----:B------:R-:W2:Y:S02]  /*24e0*/  LDG.E.CONSTANT R16, desc[UR8][R16.64] ;  /* 0x0000000810107981 */ /* 0x000ea4000c1e9900 */
[----:B--2---:R-:W-:-:S07]  /*24f0*/  FFMA R11, RZ, R16, R11 ;  /* 0x00000010ff0b7223 */ /* 0x004fce000000000b */
.L_x_128:
[----:B------:R-:W-:Y:S05]  /*2500*/  BSYNC.RECONVERGENT B1 ;  /* 0x0000000000017941 */ /* 0x000fea0003800200 */
.L_x_127:
[----:B------:R-:W0:Y:S02]  /*2510*/  LDCU UR6, c[0x0][0x3cc] ;  /* 0x00007980ff0677ac */ /* 0x000e240008000800 */
[----:B0-----:R-:W-:-:S04]  /*2520*/  IADD3 R19, PT, PT, R19, UR6, RZ ;  /* 0x0000000613137c10 */ /* 0x001fc8000fffe0ff */
[----:B------:R-:W-:-:S13]  /*2530*/  ISETP.GE.AND P0, PT, R19, R9, PT ;  /* 0x000000091300720c */ /* 0x000fda0003f06270 */
[----:B------:R-:W-:Y:S05]  /*2540*/  @!P0 BRA `(.L_x_129) ;  /* 0xfffffffc00d48947 */ /* 0x000fea000383ffff */
.L_x_126:
[----:B------:R-:W-:Y:S05]  /*2550*/  BSYNC.RECONVERGENT B0 ;  /* 0x0000000000007941 */ /* 0x000fea0003800200 */
.L_x_125:
[----:B------:R-:W0:Y:S01]  /*2560*/  LDC R14, c[0x0][0x3cc] ;  /* 0x0000f300ff0e7b82 */ /* 0x000e220000000800 */
[----:B------:R-:W-:Y:S01]  /*2570*/  UMOV UR6, 0xffffffff ;  /* 0xffffffff00067882 */ /* 0x000fe20000000000 */
[----:B0-----:R-:W-:Y:S02]  /*2580*/  ISETP.GT.U32.AND P1, PT, R14, 0x3, PT ;  /* 0x000000030e00780c */ /* 0x001fe40003f24070 */
[----:B-1----:R-:W-:Y:S01]  /*2590*/  SHF.R.U32.HI R16, RZ, 0x1, R14 ;  /* 0x00000001ff107819 */ /* 0x002fe2000001160e */
[----:B------:R-:W-:Y:S10]  /*25a0*/  BRA.DIV UR6, `(.L_x_130) ;  /* 0x0000002206a47947 */ /* 0x000ff4000b800000 */
[----:B------:R0:W1:Y:S02]  /*25b0*/  SHFL.DOWN PT, R16, R11, R16, 0x1f ;  /* 0x08001f100b107589 */ /* 0x00006400000e0000 */
.L_x_257:
[----:B-1----:R-:W-:Y:S01]  /*25c0*/  FADD R15, R16, R11 ;  /* 0x0000000b100f7221 */ /* 0x002fe20000000000 */
[----:B------:R-:W-:Y:S06]  /*25d0*/  @!P1 BRA `(.L_x_131) ;  /* 0x0000000c00289947 */ /* 0x000fec0003800000 */
[----:B0-----:R-:W0:Y:S01]  /*25e0*/  LDC R11, c[0x0][0x3cc] ;  /* 0x0000f300ff0b7b82 */ /* 0x001e220000000800 */
[----:B------:R-:W-:Y:S01]  /*25f0*/  UMOV UR6, 0xffffffff ;  /* 0xffffffff00067882 */ /* 0x000fe20000000000 */
[----:B------:R-:W-:Y:S02]  /*2600*/  ISETP.GE.U32.AND P1, PT, R14, 0x8, PT ;  /* 0x000000080e00780c */ /* 0x000fe40003f26070 */
[----:B0-----:R-:W-:Y:S01]  /*2610*/  SHF.R.U32.HI R16, RZ, 0x2, R11 ;  /* 0x00000002ff107819 */ /* 0x001fe2000001160b */
[----:B------:R-:W-:Y:S10]  /*2620*/  BRA.DIV UR6, `(.L_x_132) ;  /* 0x0000002206ac7947 */ /* 0x000ff4000b800000 */
[----:B------:R0:W1:Y:S02]  /*2630*/  SHFL.DOWN PT, R16, R15, R16, 0x1f ;  /* 0x08001f100f107589 */ /* 0x00006400000e0000 */
.L_x_260:
[----:B01----:R-:W-:Y:S01]  /*2640*/  FADD R15, R15, R16 ;  /* 0x000000100f0f7221 */ /* 0x003fe20000000000 */
[----:B------:R-:W-:Y:S06]  /*2650*/  @!P1 BRA `(.L_x_131) ;  /* 0x0000000c00089947 */ /* 0x000fec0003800000 */
[----:B------:R-:W-:Y:S01]  /*2660*/  UMOV UR6, 0xffffffff ;  /* 0xffffffff00067882 */ /* 0x000fe20000000000 */
[----:B------:R-:W-:Y:S02]  /*2670*/  ISETP.GE.U32.AND P1, PT, R14, 0x10, PT ;  /* 0x000000100e00780c */ /* 0x000fe40003f26070 */
[----:B------:R-:W-:Y:S01]  /*2680*/  SHF.R.U32.HI R16, RZ, 0x3, R11 ;  /* 0x00000003ff107819 */ /* 0x000fe2000001160b */
[----:B------:R-:W-:Y:S10]  /*2690*/  BRA.DIV UR6, `(.L_x_133) ;  /* 0x0000002206b47947 */ /* 0x000ff4000b800000 */
[----:B------:R0:W1:Y:S02]  /*26a0*/  SHFL.DOWN PT, R16, R15, R16, 0x1f ;  /* 0x08001f100f107589 */ /* 0x00006400000e0000 */
.L_x_263:
[----:B01----:R-:W-:Y:S01]  /*26b0*/  FADD R15, R15, R16 ;  /* 0x000000100f0f7221 */ /* 0x003fe20000000000 */
[----:B------:R-:W-:Y:S06]  /*26c0*/  @!P1 BRA `(.L_x_131) ;  /* 0x0000000800ec9947 */ /* 0x000fec0003800000 */
[----:B------:R-:W-:Y:S01]  /*26d0*/  UMOV UR6, 0xffffffff ;  /* 0xffffffff00067882 */ /* 0x000fe20000000000 */
[----:B------:R-:W-:Y:S02]  /*26e0*/  ISETP.GE.U32.AND P1, PT, R14, 0x20, PT ;  /* 0x000000200e00780c */ /* 0x000fe40003f26070 */
[----:B------:R-:W-:Y:S01]  /*26f0*/  SHF.R.U32.HI R16, RZ, 0x4, R11 ;  /* 0x00000004ff107819 */ /* 0x000fe2000001160b */
[----:B------:R-:W-:Y:S10]  /*2700*/  BRA.DIV UR6, `(.L_x_134) ;  /* 0x0000002206bc7947 */ /* 0x000ff4000b800000 */
[----:B------:R0:W1:Y:S02]  /*2710*/  SHFL.DOWN PT, R16, R15, R16, 0x1f ;  /* 0x08001f100f107589 */ /* 0x00006400000e0000 */
.L_x_266:
[----:B01----:R-:W-:Y:S01]  /*2720*/  FADD R15, R15, R16 ;  /* 0x000000100f0f7221 */ /* 0x003fe20000000000 */
[----:B------:R-:W-:Y:S06]  /*2730*/  @!P1 BRA `(.L_x_131) ;  /* 0x0000000800d09947 */ /* 0x000fec0003800000 */
[----:B------:R-:W-:Y:S01]  /*2740*/  UMOV UR6, 0xffffffff ;  /* 0xffffffff00067882 */ /* 0x000fe20000000000 */
[----:B------:R-:W-:Y:S02]  /*2750*/  ISETP.GE.U32.AND P1, PT, R14, 0x40, PT ;  /* 0x000000400e00780c */ /* 0x000fe40003f26070 */
[----:B------:R-:W-:Y:S01]  /*2760*/  SHF.R.U32.HI R16, RZ, 0x5, R14 ;  /* 0x00000005ff107819 */ /* 0x000fe2000001160e */
[----:B------:R-:W-:Y:S10]  /*2770*/  BRA.DIV UR6, `(.L_x_135) ;  /* 0x0000002206c47947 */ /* 0x000ff4000b800000 */
[----:B------:R0:W1:Y:S02]  /*2780*/  SHFL.DOWN PT, R16, R15, R16, 0x1f ;  /* 0x08001f100f107589 */ /* 0x00006400000e0000 */
.L_x_269:
[----:B01----:R-:W-:Y:S01]  /*2790*/  FADD R15, R15, R16 ;  /* 0x000000100f0f7221 */ /* 0x003fe20000000000 */
[----:B------:R-:W-:Y:S06]  /*27a0*/  @!P1 BRA `(.L_x_131) ;  /* 0x0000000800b49947 */ /* 0x000fec0003800000 */
[----:B------:R-:W-:Y:S01]  /*27b0*/  UMOV UR6, 0xffffffff ;  /* 0xffffffff00067882 */ /* 0x000fe20000000000 */
[----:B------:R-:W-:Y:S02]  /*27c0*/  ISETP.GE.U32.AND P1, PT, R14, 0x80, PT ;  /* 0x000000800e00780c */ /* 0x000fe40003f26070 */
[----:B------:R-:W-:Y:S01]  /*27d0*/  SHF.R.U32.HI R16, RZ, 0x6, R14 ;  /* 0x00000006ff107819 */ /* 0x000fe2000001160e */
[----:B------:R-:W-:Y:S10]  /*27e0*/  BRA.DIV UR6, `(.L_x_136) ;  /* 0x0000002206cc7947 */ /* 0x000ff4000b800000 */
[----:B------:R0:W1:Y:S02]  /*27f0*/  SHFL.DOWN PT, R16, R15, R16, 0x1f ;  /* 0x08001f100f107589 */ /* 0x00006400000e0000 */
.L_x_272:
[----:B01----:R-:W-:Y:S01]  /*2800*/  FADD R15, R15, R16 ;  /* 0x000000100f0f7221 */ /* 0x003fe20000000000 */
[----:B------:R-:W-:Y:S06]  /*2810*/  @!P1 BRA `(.L_x_131) ;  /* 0x0000000800989947 */ /* 0x000fec0003800000 */
[----:B------:R-:W-:Y:S01]  /*2820*/  UMOV UR6, 0xffffffff ;  /* 0xffffffff00067882 */ /* 0x000fe20000000000 */
[----:B------:R-:W-:Y:S02]  /*2830*/  ISETP.GE.U32.AND P1, PT, R14, 0x100, PT ;  /* 0x000001000e00780c */ /* 0x000fe40003f26070 */
[----:B------:R-:W-:Y:S01]  /*2840*/  SHF.R.U32.HI R16, RZ, 0x7, R14 ;  /* 0x00000007ff107819 */ /* 0x000fe2000001160e */
[----:B------:R-:W-:Y:S10]  /*2850*/  BRA.DIV UR6, `(.L_x_137) ;  /* 0x0000002206d47947 */ /* 0x000ff4000b800000 */
[----:B------:R0:W1:Y:S02]  /*2860*/  SHFL.DOWN PT, R16, R15, R16, 0x1f ;  /* 0x08001f100f107589 */ /* 0x00006400000e0000 */
.L_x_275:
[----:B01----:R-:W-:Y:S01]  /*2870*/  FADD R15, R15, R16 ;  /* 0x000000100f0f7221 */ /* 0x003fe20000000000 */
[----:B------:R-:W-:Y:S06]  /*2880*/  @!P1 BRA `(.L_x_131) ;  /* 0x00000008007c9947 */ /* 0x000fec0003800000 */
[----:B------:R-:W-:Y:S01]  /*2890*/  UMOV UR6, 0xffffffff ;  /* 0xffffffff00067882 */ /* 0x000fe20000000000 */
[----:B------:R-:W-:Y:S02]  /*28a0*/  ISETP.GE.U32.AND P1, PT, R14, 0x200, PT ;  /* 0x000002000e00780c */ /* 0x000fe40003f26070 */
[----:B------:R-:W-:Y:S01]  /*28b0*/  SHF.R.U32.HI R16, RZ, 0x8, R14 ;  /* 0x00000008ff107819 */ /* 0x000fe2000001160e */
[----:B------:R-:W-:Y:S10]  /*28c0*/  BRA.DIV UR6, `(.L_x_138) ;  /* 0x0000002206dc7947 */ /* 0x000ff4000b800000 */
[----:B------:R0:W1:Y:S02]  /*28d0*/  SHFL.DOWN PT, R16, R15, R16, 0x1f ;  /* 0x08001f100f107589 */ /* 0x00006400000e0000 */
.L_x_278:
[----:B01----:R-:W-:Y:S01]  /*28e0*/  FADD R15, R15, R16 ;  /* 0x000000100f0f7221 */ /* 0x003fe20000000000 */
[----:B------:R-:W-:Y:S06]  /*28f0*/  @!P1 BRA `(.L_x_131) ;  /* 0x0000000800609947 */ /* 0x000fec0003800000 */
[----:B------:R-:W-:Y:S01]  /*2900*/  UMOV UR6, 0xffffffff ;  /* 0xffffffff00067882 */ /* 0x000fe20000000000 */
[----:B------:R-:W-:Y:S02]  /*2910*/  ISETP.GE.U32.AND P1, PT, R14, 0x400, PT ;  /* 0x000004000e00780c */ /* 0x000fe40003f26070 */
[----:B------:R-:W-:Y:S01]  /*2920*/  SHF.R.U32.HI R16, RZ, 0x9, R14 ;  /* 0x00000009ff107819 */ /* 0x000fe2000001160e */
[----:B------:R-:W-:Y:S10]  /*2930*/  BRA.DIV UR6, `(.L_x_139) ;  /* 0x0000002206e47947 */ /* 0x000ff4000b800000 */
[----:B------:R0:W1:Y:S02]  /*2940*/  SHFL.DOWN PT, R16, R15, R16, 0x1f ;  /* 0x08001f100f107589 */ /* 0x00006400000e0000 */
.L_x_281:
[----:B01----:R-:W-:Y:S01]  /*2950*/  FADD R15, R15, R16 ;  /* 0x000000100f0f7221 */ /* 0x003fe20000000000 */
[----:B------:R-:W-:Y:S06]  /*2960*/  @!P1 BRA `(.L_x_131) ;  /* 0x0000000800449947 */ /* 0x000fec0003800000 */
[----:B------:R-:W-:Y:S01]  /*2970*/  UMOV UR6, 0xffffffff ;  /* 0xffffffff00067882 */ /* 0x000fe20000000000 */
[----:B------:R-:W-:Y:S02]  /*2980*/  ISETP.GE.U32.AND P1, PT, R14, 0x800, PT ;  /* 0x000008000e00780c */ /* 0x000fe40003f26070 */
[----:B------:R-:W-:Y:S01]  /*2990*/  SHF.R.U32.HI R16, RZ, 0xa, R14 ;  /* 0x0000000aff107819 */ /* 0x000fe2000001160e */
[----:B------:R-:W-:Y:S10]  /*29a0*/  BRA.DIV UR6, `(.L_x_140) ;  /* 0x0000002206ec7947 */ /* 0x000ff4000b800000 */
[----:B------:R0:W1:Y:S02]  /*29b0*/  SHFL.DOWN PT, R16, R15, R16, 0x1f ;  /* 0x08001f100f107589 */ /* 0x00006400000e0000 */
.L_x_284:
[----:B01----:R-:W-:Y:S01]  /*29c0*/  FADD R15, R15, R16 ;  /* 0x000000100f0f7221 */ /* 0x003fe20000000000 */
[----:B------:R-:W-:Y:S06]  /*29d0*/  @!P1 BRA `(.L_x_131) ;  /* 0x0000000800289947 */ /* 0x000fec0003800000 */
[----:B------:R-:W-:Y:S01]  /*29e0*/  UMOV UR6, 0xffffffff ;  /* 0xffffffff00067882 */ /* 0x000fe20000000000 */
[----:B------:R-:W-:Y:S02]  /*29f0*/  ISETP.GE.U32.AND P1, PT, R14, 0x1000, PT ;  /* 0x000010000e00780c */ /* 0x000fe40003f26070 */
[----:B------:R-:W-:Y:S01]  /*2a00*/  SHF.R.U32.HI R16, RZ, 0xb, R14 ;  /* 0x0000000bff107819 */ /* 0x000fe2000001160e */
[----:B------:R-:W-:Y:S10]  /*2a10*/  BRA.DIV UR6, `(.L_x_141) ;  /* 0x0000002206f47947 */ /* 0x000ff4000b800000 */
[----:B------:R0:W1:Y:S02]  /*2a20*/  SHFL.DOWN PT, R16, R15, R16, 0x1f ;  /* 0x08001f100f107589 */ /* 0x00006400000e0000 */
.L_x_287:
[----:B01----:R-:W-:Y:S01]  /*2a30*/  FADD R15, R15, R16 ;  /* 0x000000100f0f7221 */ /* 0x003fe20000000000 */
[----:B------:R-:W-:Y:S06]  /*2a40*/  @!P1 BRA `(.L_x_131) ;  /* 0x00000008000c9947 */ /* 0x000fec0003800000 */
[----:B------:R-:W-:Y:S01]  /*2a50*/  UMOV UR6, 0xffffffff ;  /* 0xffffffff00067882 */ /* 0x000fe20000000000 */
[----:B------:R-:W-:Y:S02]  /*2a60*/  ISETP.GE.U32.AND P1, PT, R14, 0x2000, PT ;  /* 0x000020000e00780c */ /* 0x000fe40003f26070 */
[----:B------:R-:W-:Y:S01]  /*2a70*/  SHF.R.U32.HI R16, RZ, 0xc, R14 ;  /* 0x0000000cff107819 */ /* 0x000fe2000001160e */
[----:B------:R-:W-:Y:S10]  /*2a80*/  BRA.DIV UR6, `(.L_x_142) ;  /* 0x0000002206fc7947 */ /* 0x000ff4000b800000 */
[----:B------:R0:W1:Y:S02]  /*2a90*/  SHFL.DOWN PT, R16, R15, R16, 0x1f ;  /* 0x08001f100f107589 */ /* 0x00006400000e0000 */
.L_x_290:
[----:B01----:R-:W-:Y:S01]  /*2aa0*/  FADD R15, R15, R16 ;  /* 0x000000100f0f7221 */ /* 0x003fe20000000000 */
[----:B------:R-:W-:Y:S06]  /*2ab0*/  @!P1 BRA `(.L_x_131) ;  /* 0x0000000400f09947 */ /* 0x000fec0003800000 */
[----:B------:R-:W-:Y:S01]  /*2ac0*/  UMOV UR6, 0xffffffff ;  /* 0xffffffff00067882 */ /* 0x000fe20000000000 */
[----:B------:R-:W-:Y:S02]  /*2ad0*/  ISETP.GE.U32.AND P1, PT, R14, 0x4000, PT ;  /* 0x000040000e00780c */ /* 0x000fe40003f26070 */
[----:B------:R-:W-:Y:S01]  /*2ae0*/  SHF.R.U32.HI R16, RZ, 0xd, R11 ;  /* 0x0000000dff107819 */ /* 0x000fe2000001160b */
[----:B------:R-:W-:Y:S10]  /*2af0*/  BRA.DIV UR6, `(.L_x_143) ;  /* 0x0000002606047947 */ /* 0x000ff4000b800000 */
[----:B------:R0:W1:Y:S02]  /*2b00*/  SHFL.DOWN PT, R16, R15, R16, 0x1f ;  /* 0x08001f100f107589 */ /* 0x00006400000e0000 */
.L_x_293:
[----:B01----:R-:W-:Y:S01]  /*2b10*/  FADD R15, R15, R16 ;  /* 0x000000100f0f7221 */ /* 0x003fe20000000000 */
[----:B------:R-:W-:Y:S06]  /*2b20*/  @!P1 BRA `(.L_x_131) ;  /* 0x0000000400d49947 */ /* 0x000fec0003800000 */
[----:B------:R-:W-:Y:S01]  /*2b30*/  UMOV UR6, 0xffffffff ;  /* 0xffffffff00067882 */ /* 0x000fe20000000000 */
[----:B------:R-:W-:Y:S02]  /*2b40*/  ISETP.GE.U32.AND P1, PT, R14, 0x8000, PT ;  /* 0x000080000e00780c */ /* 0x000fe40003f26070 */
[----:B------:R-:W-:Y:S01]  /*2b50*/  SHF.R.U32.HI R16, RZ, 0xe, R11 ;  /* 0x0000000eff107819 */ /* 0x000fe2000001160b */
[----:B------:R-:W-:Y:S10]  /*2b60*/  BRA.DIV UR6, `(.L_x_144) ;  /* 0x00000026060c7947 */ /* 0x000ff4000b800000 */
[----:B------:R0:W1:Y:S02]  /*2b70*/  SHFL.DOWN PT, R16, R15, R16, 0x1f ;  /* 0x08001f100f107589 */ /* 0x00006400000e0000 */
.L_x_296:
[----:B01----:R-:W-:Y:S01]  /*2b80*/  FADD R15, R15, R16 ;  /* 0x000000100f0f7221 */ /* 0x003fe20000000000 */
[----:B------:R-:W-:Y:S06]  /*2b90*/  @!P1 BRA `(.L_x_131) ;  /* 0x0000000400b89947 */ /* 0x000fec0003800000 */
[----:B------:R-:W-:Y:S01]  /*2ba0*/  UMOV UR6, 0xffffffff ;  /* 0xffffffff00067882 */ /* 0x000fe20000000000 */
[----:B------:R-:W-:Y:S02]  /*2bb0*/  ISETP.GE.U32.AND P1, PT, R14, 0x10000, PT ;  /* 0x000100000e00780c */ /* 0x000fe40003f26070 */
[----:B------:R-:W-:Y:S01]  /*2bc0*/  SHF.R.U32.HI R16, RZ, 0xf, R11 ;  /* 0x0000000fff107819 */ /* 0x000fe2000001160b */
[----:B------:R-:W-:Y:S10]  /*2bd0*/  BRA.DIV UR6, `(.L_x_145) ;  /* 0x0000002606147947 */ /* 0x000ff4000b800000 */
[----:B------:R0:W1:Y:S02]  /*2be0*/  SHFL.DOWN PT, R16, R15, R16, 0x1f ;  /* 0x08001f100f107589 */ /* 0x00006400000e0000 */
.L_x_299:
[----:B01----:R-:W-:Y:S01]  /*2bf0*/  FADD R15, R15, R16 ;  /* 0x000000100f0f7221 */ /* 0x003fe20000000000 */
[----:B------:R-:W-:Y:S06]  /*2c00*/  @!P1 BRA `(.L_x_131) ;  /* 0x00000004009c9947 */ /* 0x000fec0003800000 */
[----:B------:R-:W-:Y:S01]  /*2c10*/  UMOV UR6, 0xffffffff ;  /* 0xffffffff00067882 */ /* 0x000fe20000000000 */
[----:B------:R-:W-:Y:S02]  /*2c20*/  ISETP.GE.U32.AND P1, PT, R14, 0x20000, PT ;  /* 0x000200000e00780c */ /* 0x000fe40003f26070 */
[----:B------:R-:W-:Y:S01]  /*2c30*/  SHF.R.U32.HI R16, RZ, 0x10, R11 ;  /* 0x00000010ff107819 */ /* 0x000fe2000001160b */
[----:B------:R-:W-:Y:S10]  /*2c40*/  BRA.DIV UR6, `(.L_x_146) ;  /* 0x00000026061c7947 */ /* 0x000ff4000b800000 */
[----:B------:R0:W1:Y:S02]  /*2c50*/  SHFL.DOWN PT, R16, R15, R16, 0x1f ;  /* 0x08001f100f107589 */ /* 0x00006400000e0000 */
.L_x_302:
[----:B01----:R-:W-:Y:S01]  /*2c60*/  FADD R15, R15, R16 ;  /* 0x000000100f0f7221 */ /* 0x003fe20000000000 */
[----:B------:R-:W-:Y:S06]  /*2c70*/  @!P1 BRA `(.L_x_131) ;  /* 0x0000000400809947 */ /* 0x000fec0003800000 */
[----:B------:R-:W-:Y:S01]  /*2c80*/  UMOV UR6, 0xffffffff ;  /* 0xffffffff00067882 */ /* 0x000fe20000000000 */
[----:B------:R-:W-:Y:S02]  /*2c90*/  ISETP.GE.U32.AND P1, PT, R14, 0x40000, PT ;  /* 0x000400000e00780c */ /* 0x000fe40003f26070 */
[----:B------:R-:W-:Y:S11]  /*2ca0*/  BRA.DIV UR6, `(.L_x_147) ;  /* 0x0000002606287947 */ /* 0x000ff6000b800000 */
[----:B------:R-:W-:-:S06]  /*2cb0*/  IMAD.U32 R16, RZ, RZ, UR10 ;  /* 0x0000000aff107e24 */ /* 0x000fcc000f8e00ff */
[----:B------:R0:W1:Y:S02]  /*2cc0*/  SHFL.DOWN PT, R16, R15, R16, 0x1f ;  /* 0x08001f100f107589 */ /* 0x00006400000e0000 */
.L_x_305:
[----:B01----:R-:W-:Y:S01]  /*2cd0*/  FADD R15, R15, R16 ;  /* 0x000000100f0f7221 */ /* 0x003fe20000000000 */
[----:B------:R-:W-:Y:S06]  /*2ce0*/  @!P1 BRA `(.L_x_131) ;  /* 0x0000000400649947 */ /* 0x000fec0003800000 */
[----:B------:R-:W-:Y:S01]  /*2cf0*/  UMOV UR6, 0xffffffff ;  /* 0xffffffff00067882 */ /* 0x000fe20000000000 */
[----:B------:R-:W-:Y:S02]  /*2d00*/  ISETP.GE.U32.AND P1, PT, R14, 0x80000, PT ;  /* 0x000800000e00780c */ /* 0x000fe40003f26070 */
[----:B------:R-:W-:Y:S11]  /*2d10*/  BRA.DIV UR6, `(.L_x_148) ;  /* 0x0000002606347947 */ /* 0x000ff6000b800000 */
[----:B------:R-:W-:-:S06]  /*2d20*/  IMAD.U32 R16, RZ, RZ, UR11 ;  /* 0x0000000bff107e24 */ /* 0x000fcc000f8e00ff */
[----:B------:R0:W1:Y:S02]  /*2d30*/  SHFL.DOWN PT, R16, R15, R16, 0x1f ;  /* 0x08001f100f107589 */ /* 0x00006400000e0000 */
.L_x_308:
[----:B01----:R-:W-:Y:S01]  /*2d40*/  FADD R15, R15, R16 ;  /* 0x000000100f0f7221 */ /* 0x003fe20000000000 */
[----:B------:R-:W-:Y:S06]  /*2d50*/  @!P1 BRA `(.L_x_131) ;  /* 0x0000000400489947 */ /* 0x000fec0003800000 */
[----:B------:R-:W-:Y:S01]  /*2d60*/  UMOV UR6, 0xffffffff ;  /* 0xffffffff00067882 */ /* 0x000fe20000000000 */
[----:B------:R-:W-:Y:S02]  /*2d70*/  ISETP.GE.U32.AND P1, PT, R14, 0x100000, PT ;  /* 0x001000000e00780c */ /* 0x000fe40003f26070 */
[----:B------:R-:W-:Y:S11]  /*2d80*/  BRA.DIV UR6, `(.L_x_149) ;  /* 0x0000002606407947 */ /* 0x000ff6000b800000 */
[----:B------:R-:W-:-:S06]  /*2d90*/  MOV R16, UR12 ;  /* 0x0000000c00107c02 */ /* 0x000fcc0008000f00 */
[----:B------:R0:W1:Y:S02]  /*2da0*/  SHFL.DOWN PT, R16, R15, R16, 0x1f ;  /* 0x08001f100f107589 */ /* 0x00006400000e0000 */
.L_x_311:
[----:B01----:R-:W-:Y:S01]  /*2db0*/  FADD R15, R15, R16 ;  /* 0x000000100f0f7221 */ /* 0x003fe20000000000 */
[----:B------:R-:W-:Y:S06]  /*2dc0*/  @!P1 BRA `(.L_x_131) ;  /* 0x00000004002c9947 */ /* 0x000fec0003800000 */
[----:B------:R-:W-:Y:S01]  /*2dd0*/  UMOV UR6, 0xffffffff ;  /* 0xffffffff00067882 */ /* 0x000fe20000000000 */
[----:B------:R-:W-:Y:S02]  /*2de0*/  ISETP.GE.U32.AND P1, PT, R14, 0x200000, PT ;  /* 0x002000000e00780c */ /* 0x000fe40003f26070 */
[----:B------:R-:W-:Y:S11]  /*2df0*/  BRA.DIV UR6, `(.L_x_150) ;  /* 0x00000026064c7947 */ /* 0x000ff6000b800000 */
[----:B------:R-:W-:-:S06]  /*2e00*/  IMAD.U32 R16, RZ, RZ, UR13 ;  /* 0x0000000dff107e24 */ /* 0x000fcc000f8e00ff */
[----:B------:R0:W1:Y:S02]  /*2e10*/  SHFL.DOWN PT, R16, R15, R16, 0x1f ;  /* 0x08001f100f107589 */ /* 0x00006400000e0000 */
.L_x_314:
[----:B01----:R-:W-:Y:S01]  /*2e20*/  FADD R15, R15, R16 ;  /* 0x000000100f0f7221 */ /* 0x003fe20000000000 */
[----:B------:R-:W-:Y:S06]  /*2e30*/  @!P1 BRA `(.L_x_131) ;  /* 0x0000000400109947 */ /* 0x000fec0003800000 */
[----:B------:R-:W-:Y:S01]  /*2e40*/  UMOV UR6, 0xffffffff ;  /* 0xffffffff00067882 */ /* 0x000fe20000000000 */
[----:B------:R-:W-:Y:S02]  /*2e50*/  ISETP.GE.U32.AND P1, PT, R14, 0x400000, PT ;  /* 0x004000000e00780c */ /* 0x000fe40003f26070 */
[----:B------:R-:W-:Y:S11]  /*2e60*/  BRA.DIV UR6, `(.L_x_151) ;  /* 0x0000002606587947 */ /* 0x000ff6000b800000 */
[----:B------:R-:W-:-:S06]  /*2e70*/  IMAD.U32 R16, RZ, RZ, UR14 ;  /* 0x0000000eff107e24 */ /* 0x000fcc000f8e00ff */
[----:B------:R0:W1:Y:S02]  /*2e80*/  SHFL.DOWN PT, R16, R15, R16, 0x1f ;  /* 0x08001f100f107589 */ /* 0x00006400000e0000 */
.L_x_317:
[----:B01----:R-:W-:Y:S01]  /*2e90*/  FADD R15, R15, R16 ;  /* 0x000000100f0f7221 */ /* 0x003fe20000000000 */
[----:B------:R-:W-:Y:S06]  /*2ea0*/  @!P1 BRA `(.L_x_131) ;  /* 0x0000000000f49947 */ /* 0x000fec0003800000 */
[----:B------:R-:W-:Y:S01]  /*2eb0*/  UMOV UR6, 0xffffffff ;  /* 0xffffffff00067882 */ /* 0x000fe20000000000 */
[----:B------:R-:W-:Y:S02]  /*2ec0*/  ISETP.GE.U32.AND P1, PT, R14, 0x800000, PT ;  /* 0x008000000e00780c */ /* 0x000fe40003f26070 */
[----:B------:R-:W-:Y:S11]  /*2ed0*/  BRA.DIV UR6, `(.L_x_152) ;  /* 0x0000002606647947 */ /* 0x000ff6000b800000 */
[----:B------:R-:W-:-:S06]  /*2ee0*/  MOV R16, UR15 ;  /* 0x0000000f00107c02 */ /* 0x000fcc0008000f00 */
[----:B------:R0:W1:Y:S02]  /*2ef0*/  SHFL.DOWN PT, R16, R15, R16, 0x1f ;  /* 0x08001f100f107589 */ /* 0x00006400000e0000 */
.L_x_320:
[----:B01----:R-:W-:Y:S01]  /*2f00*/  FADD R15, R15, R16 ;  /* 0x000000100f0f7221 */ /* 0x003fe20000000000 */
[----:B------:R-:W-:Y:S06]  /*2f10*/  @!P1 BRA `(.L_x_131) ;  /* 0x0000000000d89947 */ /* 0x000fec0003800000 */
[----:B------:R-:W-:Y:S01]  /*2f20*/  UMOV UR6, 0xffffffff ;  /* 0xffffffff00067882 */ /* 0x000fe20000000000 */
[----:B------:R-:W-:Y:S02]  /*2f30*/  ISETP.GE.U32.AND P1, PT, R14, 0x1000000, PT ;  /* 0x010000000e00780c */ /* 0x000fe40003f26070 */
[----:B------:R-:W-:Y:S11]  /*2f40*/  BRA.DIV UR6, `(.L_x_153) ;  /* 0x0000002606707947 */ /* 0x000ff6000b800000 */
[----:B------:R-:W-:-:S06]  /*2f50*/  IMAD.U32 R16, RZ, RZ, UR16 ;  /* 0x00000010ff107e24 */ /* 0x000fcc000f8e00ff */
[----:B------:R0:W1:Y:S02]  /*2f60*/  SHFL.DOWN PT, R16, R15, R16, 0x1f ;  /* 0x08001f100f107589 */ /* 0x00006400000e0000 */
.L_x_323:
[----:B01----:R-:W-:Y:S01]  /*2f70*/  FADD R15, R15, R16 ;  /* 0x000000100f0f7221 */ /* 0x003fe20000000000 */
[----:B------:R-:W-:Y:S06]  /*2f80*/  @!P1 BRA `(.L_x_131) ;  /* 0x0000000000bc9947 */ /* 0x000fec0003800000 */
[----:B------:R-:W-:Y:S01]  /*2f90*/  UMOV UR6, 0xffffffff ;  /* 0xffffffff00067882 */ /* 0x000fe20000000000 */
[----:B------:R-:W-:Y:S02]  /*2fa0*/  ISETP.GE.U32.AND P1, PT, R14, 0x2000000, PT ;  /* 0x020000000e00780c */ /* 0x000fe40003f26070 */
[----:B------:R-:W-:Y:S11]  /*2fb0*/  BRA.DIV UR6, `(.L_x_154) ;  /* 0x00000026067c7947 */ /* 0x000ff6000b800000 */
[----:B------:R-:W-:-:S06]  /*2fc0*/  IMAD.U32 R16, RZ, RZ, UR17 ;  /* 0x00000011ff107e24 */ /* 0x000fcc000f8e00ff */
[----:B------:R0:W1:Y:S02]  /*2fd0*/  SHFL.DOWN PT, R16, R15, R16, 0x1f ;  /* 0x08001f100f107589 */ /* 0x00006400000e0000 */
.L_x_326:
[----:B01----:R-:W-:Y:S01]  /*2fe0*/  FADD R15, R15, R16 ;  /* 0x000000100f0f7221 */ /* 0x003fe20000000000 */
[----:B------:R-:W-:Y:S06]  /*2ff0*/  @!P1 BRA `(.L_x_131) ;  /* 0x0000000000a09947 */ /* 0x000fec0003800000 */
[----:B------:R-:W-:Y:S01]  /*3000*/  UMOV UR6, 0xffffffff ;  /* 0xffffffff00067882 */ /* 0x000fe20000000000 */
[----:B------:R-:W-:Y:S02]  /*3010*/  ISETP.GE.U32.AND P1, PT, R14, 0x4000000, PT ;  /* 0x040000000e00780c */ /* 0x000fe40003f26070 */
[----:B------:R-:W-:Y:S11]  /*3020*/  BRA.DIV UR6, `(.L_x_155) ;  /* 0x0000002606887947 */ /* 0x000ff6000b800000 */
[----:B------:R-:W-:-:S06]  /*3030*/  MOV R16, UR18 ;  /* 0x0000001200107c02 */ /* 0x000fcc0008000f00 */
[----:B------:R0:W1:Y:S02]  /*3040*/  SHFL.DOWN PT, R16, R15, R16, 0x1f ;  /* 0x08001f100f107589 */ /* 0x00006400000e0000 */
.L_x_329:
[----:B01----:R-:W-:Y:S01]  /*3050*/  FADD R15, R15, R16 ;  /* 0x000000100f0f7221 */ /* 0x003fe20000000000 */
[----:B------:R-:W-:Y:S06]  /*3060*/  @!P1 BRA `(.L_x_131) ;  /* 0x0000000000849947 */ /* 0x000fec0003800000 */
[----:B------:R-:W-:Y:S01]  /*3070*/  UMOV UR6, 0xffffffff ;  /* 0xffffffff00067882 */ /* 0x000fe20000000000 */
[----:B------:R-:W-:Y:S02]  /*3080*/  ISETP.GE.U32.AND P1, PT, R14, 0x8000000, PT ;  /* 0x080000000e00780c */ /* 0x000fe40003f26070 */
[----:B------:R-:W-:Y:S11]  /*3090*/  BRA.DIV UR6, `(.L_x_156) ;  /* 0x0000002606947947 */ /* 0x000ff6000b800000 */
[----:B------:R-:W-:-:S06]  /*30a0*/  IMAD.U32 R16, RZ, RZ, UR19 ;  /* 0x00000013ff107e24 */ /* 0x000fcc000f8e00ff */
[----:B------:R0:W1:Y:S02]  /*30b0*/  SHFL.DOWN PT, R16, R15, R16, 0x1f ;  /* 0x08001f100f107589 */ /* 0x00006400000e0000 */
.L_x_332:
[----:B01----:R-:W-:Y:S01]  /*30c0*/  FADD R15, R15, R16 ;  /* 0x000000100f0f7221 */ /* 0x003fe20000000000 */
[----:B------:R-:W-:Y:S06]  /*30d0*/  @!P1 BRA `(.L_x_131) ;  /* 0x0000000000689947 */ /* 0x000fec0003800000 */
[----:B------:R-:W-:Y:S01]  /*30e0*/  UMOV UR6, 0xffffffff ;  /* 0xffffffff00067882 */ /* 0x000fe20000000000 */
[----:B------:R-:W-:Y:S02]  /*30f0*/  ISETP.GE.U32.AND P1, PT, R14, 0x10000000, PT ;  /* 0x100000000e00780c */ /* 0x000fe40003f26070 */
[----:B------:R-:W-:Y:S11]  /*3100*/  BRA.DIV UR6, `(.L_x_157) ;  /* 0x0000002606a07947 */ /* 0x000ff6000b800000 */
[----:B------:R-:W-:-:S06]  /*3110*/  IMAD.U32 R16, RZ, RZ, UR20 ;  /* 0x00000014ff107e24 */ /* 0x000fcc000f8e00ff */
[----:B------:R0:W1:Y:S02]  /*3120*/  SHFL.DOWN PT, R16, R15, R16, 0x1f ;  /* 0x08001f100f107589 */ /* 0x00006400000e0000 */
.L_x_335:
[----:B01----:R-:W-:Y:S01]  /*3130*/  FADD R15, R15, R16 ;  /* 0x000000100f0f7221 */ /* 0x003fe20000000000 */
[----:B------:R-:W-:Y:S06]  /*3140*/  @!P1 BRA `(.L_x_131) ;  /* 0x00000000004c9947 */ /* 0x000fec0003800000 */
[----:B------:R-:W-:Y:S01]  /*3150*/  UMOV UR6, 0xffffffff ;  /* 0xffffffff00067882 */ /* 0x000fe20000000000 */
[----:B------:R-:W-:Y:S02]  /*3160*/  ISETP.GE.U32.AND P1, PT, R14, 0x20000000, PT ;  /* 0x200000000e00780c */ /* 0x000fe40003f26070 */
[----:B------:R-:W-:Y:S11]  /*3170*/  BRA.DIV UR6, `(.L_x_158) ;  /* 0x0000002606ac7947 */ /* 0x000ff6000b800000 */
[----:B------:R-:W-:-:S06]  /*3180*/  MOV R16, UR21 ;  /* 0x0000001500107c02 */ /* 0x000fcc0008000f00 */
[----:B------:R0:W1:Y:S02]  /*3190*/  SHFL.DOWN PT, R16, R15, R16, 0x1f ;  /* 0x08001f100f107589 */ /* 0x00006400000e0000 */
.L_x_338:
[----:B01----:R-:W-:Y:S01]  /*31a0*/  FADD R15, R15, R16 ;  /* 0x000000100f0f7221 */ /* 0x003fe20000000000 */
[----:B------:R-:W-:Y:S06]  /*31b0*/  @!P1 BRA `(.L_x_131) ;  /* 0x0000000000309947 */ /* 0x000fec0003800000 */
[----:B------:R-:W-:Y:S01]  /*31c0*/  UMOV UR6, 0xffffffff ;  /* 0xffffffff00067882 */ /* 0x000fe20000000000 */
[----:B------:R-:W-:Y:S02]  /*31d0*/  ISETP.GE.U32.AND P1, PT, R14, 0x40000000, PT ;  /* 0x400000000e00780c */ /* 0x000fe40003f26070 */
[----:B------:R-:W-:Y:S01]  /*31e0*/  SHF.R.U32.HI R16, RZ, 0x1d, R14 ;  /* 0x0000001dff107819 */ /* 0x000fe2000001160e */
[----:B------:R-:W-:Y:S10]  /*31f0*/  BRA.DIV UR6, `(.L_x_159) ;  /* 0x0000002606b47947 */ /* 0x000ff4000b800000 */
[----:B------:R0:W1:Y:S02]  /*3200*/  SHFL.DOWN PT, R16, R15, R16, 0x1f ;  /* 0x08001f100f107589 */ /* 0x00006400000e0000 */
.L_x_341:
[----:B01----:R-:W-:Y:S01]  /*3210*/  FADD R15, R15, R16 ;  /* 0x000000100f0f7221 */ /* 0x003fe20000000000 */
[----:B------:R-:W-:Y:S06]  /*3220*/  @!P1 BRA `(.L_x_131) ;  /* 0x0000000000149947 */ /* 0x000fec0003800000 */
[----:B------:R-:W-:Y:S01]  /*3230*/  UMOV UR6, 0xffffffff ;  /* 0xffffffff00067882 */ /* 0x000fe20000000000 */
[----:B------:R-:W-:Y:S02]  /*3240*/  SHF.R.U32.HI R14, RZ, 0x1e, R14 ;  /* 0x0000001eff0e7819 */ /* 0x000fe4000001160e */
[----:B------:R-:W-:Y:S05]  /*3250*/  BRA.DIV UR6, `(.L_x_160) ;  /* 0x0000002606c07947 */ /* 0x000fea000b800000 */
[----:B------:R0:W1:Y:S02]  /*3260*/  SHFL.DOWN PT, R14, R15, R14, 0x1f ;  /* 0x08001f0e0f0e7589 */ /* 0x00006400000e0000 */
.L_x_344:
[----:B01----:R-:W-:-:S07]  /*3270*/  FADD R15, R15, R14 ;  /* 0x0000000e0f0f7221 */ /* 0x003fce0000000000 */
.L_x_131:
[----:B------:R-:W-:Y:S01]  /*3280*/  ISETP.NE.AND P0, PT, R5, RZ, PT ;  /* 0x000000ff0500720c */ /* 0x000fe20003f05270 */
[----:B------:R-:W-:-:S12]  /*3290*/  BSSY.RECONVERGENT B0, `(.L_x_161) ;  /* 0x000000a000007945 */ /* 0x000fd80003800200 */
[----:B------:R-:W-:Y:S05]  /*32a0*/  @P0 BRA `(.L_x_162) ;  /* 0x0000000000200947 */ /* 0x000fea0003800000 */
[----:B------:R-:W1:Y:S01]  /*32b0*/  LDCU UR6, c[0x0][0x3c4] ;  /* 0x00007880ff0677ac */ /* 0x000e620008000800 */
[----:B0-----:R-:W-:-:S05]  /*32c0*/  VIADD R11, R18, UR4 ;  /* 0x00000004120b7c36 */ /* 0x001fca0008000000 */
[----:B-1----:R-:W-:-:S13]  /*32d0*/  ISETP.GE.AND P0, PT, R11, UR6, PT ;  /* 0x000000060b007c0c */ /* 0x002fda000bf06270 */
[----:B------:R-:W0:Y:S01]  /*32e0*/  @!P0 LDC.64 R16, c[0x0][0x3a8] ;  /* 0x0000ea00ff108b82 */ /* 0x000e220000000a00 */
[----:B------:R-:W-:Y:S01]  /*32f0*/  @!P0 IMAD R11, R0, UR6, R11 ;  /* 0x00000006000b8c24 */ /* 0x000fe2000f8e020b */
[----:B------:R-:W-:-:S03]  /*3300*/  @!P0 FMNMX R15, RZ, R15, !PT ;  /* 0x0000000fff0f8209 */ /* 0x000fc60007800000 */
[----:B0-----:R-:W-:-:S05]  /*3310*/  @!P0 IMAD.WIDE R16, R11, 0x4, R16 ;  /* 0x000000040b108825 */ /* 0x001fca00078e0210 */
[----:B------:R1:W-:Y:S02]  /*3320*/  @!P0 STG.E desc[UR8][R16.64], R15 ;  /* 0x0000000f10008986 */ /* 0x0003e4000c101908 */
.L_x_162:
[----:B------:R-:W-:Y:S05]  /*3330*/  BSYNC.RECONVERGENT B0 ;  /* 0x0000000000007941 */ /* 0x000fea0003800200 */
.L_x_161:
[----:B------:R-:W-:-:S05]  /*3340*/  VIADD R18, R18, UR5 ;  /* 0x0000000512127c36 */ /* 0x000fca0008000000 */
[----:B------:R-:W-:-:S13]  /*3350*/  ISETP.GE.AND P0, PT, R18, UR22, PT ;  /* 0x0000001612007c0c */ /* 0x000fda000bf06270 */
[----:B------:R-:W-:Y:S05]  /*3360*/  @!P0 BRA `(.L_x_163) ;  /* 0xfffffff000248947 */ /* 0x000fea000383ffff */
.L_x_59:
[----:B------:R-:W-:Y:S05]  /*3370*/  WARPSYNC.ALL ;  /* 0x0000000000007948 */ /* 0x000fea0003800000 */
[----:B------:R-:W2:Y:S01]  /*3380*/  LDCU UR6, c[0x0][0x3c8] ;  /* 0x00007900ff0677ac */ /* 0x000ea20008000800 */
[----:B------:R-:W3:Y:S01]  /*3390*/  LDCU UR7, c[0x0][0x3c4] ;  /* 0x00007880ff0777ac */ /* 0x000ee20008000800 */
[----:B--2---:R-:W-:-:S04]  /*33a0*/  UIADD3 UR4, UPT, UPT, UR4, UR6, URZ ;  /* 0x0000000604047290 */ /* 0x004fc8000fffe0ff */
[----:B---3--:R-:W-:Y:S01]  /*33b0*/  UISETP.GE.AND UP0, UPT, UR4, UR7, UPT ;  /* 0x000000070400728c */ /* 0x008fe2000bf06270 */
[----:B------:R-:W-:Y:S08]  /*33c0*/  BAR.SYNC.DEFER_BLOCKING 0x0 ;  /* 0x0000000000007b1d */ /* 0x000ff00000010000 */
[----:B------:R-:W-:Y:S05]  /*33d0*/  BRA.U !UP0, `(.L_x_164) ;  /* 0xffffffd1082c7547 */ /* 0x000fea000b83ffff */
[----:B------:R-:W-:Y:S05]  /*33e0*/  EXIT ;  /* 0x000000000000794d */ /* 0x000fea0003800000 */
.L_x_83:
[----:B------:R-:W-:Y:S01]  /*33f0*/  BSSY B0, `(.L_x_165) ;  /* 0x0000007000007945 */ /* 0x000fe20003800000 */
[----:B------:R-:W-:Y:S01]  /*3400*/  MOV R15, R12 ;  /* 0x0000000c000f7202 */ /* 0x000fe20000000f00 */
[----:B------:R-:W-:Y:S02]  /*3410*/  IMAD.MOV.U32 R20, RZ, RZ, 0x1f ;  /* 0x0000001fff147424 */ /* 0x000fe400078e00ff */
[----:B-1----:R-:W-:-:S07]  /*3420*/  IMAD.MOV.U32 R16, RZ, RZ, -0x1 ;  /* 0xffffffffff107424 */ /* 0x002fce00078e00ff */
[----:B------:R-:W-:Y:S05]  /*3430*/  WARPSYNC.COLLECTIVE R16, `(.L_x_166) ;  /* 0x0000000010087348 */ /* 0x000fea0003c00000 */
[----:B------:R0:W1:Y:S02]  /*3440*/  SHFL.DOWN P0, R16, R15, R17, R20 ;  /* 0x080000110f107389 */ /* 0x0000640000000014 */
[----:B01----:R-:W-:Y:S05]  /*3450*/  ENDCOLLECTIVE ;  /* 0x000000000000791b */ /* 0x003fea0003800000 */
.L_x_166:
[----:B------:R-:W-:Y:S05]  /*3460*/  BSYNC B0 ;  /* 0x0000000000007941 */ /* 0x000fea0003800000 */
.L_x_165:
[----:B------:R-:W-:Y:S01]  /*3470*/  MOV R17, R16 ;  /* 0x0000001000117202 */ /* 0x000fe20000000f00 */
[----:B------:R-:W-:Y:S06]  /*3480*/  BRA `(.L_x_167) ;  /* 0xffffffdc00b87947 */ /* 0x000fec000383ffff */
.L_x_84:
[----:B------:R-:W-:Y:S01]  /*3490*/  BSSY B0, `(.L_x_168) ;  /* 0x0000007000007945 */ /* 0x000fe20003800000 */
[----:B------:R-:W-:Y:S01]  /*34a0*/  IMAD.MOV.U32 R15, RZ, RZ, R12 ;  /* 0x000000ffff0f7224 */ /* 0x000fe200078e000c */
[----:B-1----:R-:W-:Y:S01]  /*34b0*/  MOV R16, 0xffffffff ;  /* 0xffffffff00107802 */ /* 0x002fe20000000f00 */
[----:B------:R-:W-:-:S07]  /*34c0*/  IMAD.MOV.U32 R20, RZ, RZ, 0x1f ;  /* 0x0000001fff147424 */ /* 0x000fce00078e00ff */
[----:B------:R-:W-:Y:S05]  /*34d0*/  WARPSYNC.COLLECTIVE R16, `(.L_x_169) ;  /* 0x0000000010087348 */ /* 0x000fea0003c00000 */
[----:B------:R0:W1:Y:S02]  /*34e0*/  SHFL.DOWN P0, R16, R15, R17, R20 ;  /* 0x080000110f107389 */ /* 0x0000640000000014 */
[----:B01----:R-:W-:Y:S05]  /*34f0*/  ENDCOLLECTIVE ;  /* 0x000000000000791b */ /* 0x003fea0003800000 */
.L_x_169:
[----:B------:R-:W-:Y:S05]  /*3500*/  BSYNC B0 ;  /* 0x0000000000007941 */ /* 0x000fea0003800000 */
.L_x_168:
[----:B------:R-:W-:Y:S01]  /*3510*/  IMAD.MOV.U32 R15, RZ, RZ, R16 ;  /* 0x000000ffff0f7224 */ /* 0x000fe200078e0010 */
[----:B------:R-:W-:Y:S06]  /*3520*/  BRA `(.L_x_170) ;  /* 0xffffffdc00b07947 */ /* 0x000fec000383ffff */
.L_x_85:
[----:B------:R-:W-:Y:S01]  /*3530*/  HFMA2 R20, -RZ, RZ, 0, 1.847743988037109375e-06 ;  /* 0x0000001fff147431 */ /* 0x000fe200000001ff */
[----:B------:R-:W-:Y:S01]  /*3540*/  BSSY B0, `(.L_x_171) ;  /* 0x0000006000007945 */ /* 0x000fe20003800000 */
[----:B------:R-:W-:Y:S02]  /*3550*/  IMAD.MOV.U32 R15, RZ, RZ, R12 ;  /* 0x000000ffff0f7224 */ /* 0x000fe400078e000c */
[----:B-1----:R-:W-:-:S07]  /*3560*/  IMAD.MOV.U32 R16, RZ, RZ, -0x1 ;  /* 0xffffffffff107424 */ /* 0x002fce00078e00ff */
[----:B------:R-:W-:Y:S05]  /*3570*/  WARPSYNC.COLLECTIVE R16, `(.L_x_172) ;  /* 0x0000000010087348 */ /* 0x000fea0003c00000 */
[----:B------:R0:W1:Y:S02]  /*3580*/  SHFL.DOWN P0, R16, R15, R17, R20 ;  /* 0x080000110f107389 */ /* 0x0000640000000014 */
[----:B01----:R-:W-:Y:S05]  /*3590*/  ENDCOLLECTIVE ;  /* 0x000000000000791b */ /* 0x003fea0003800000 */
.L_x_172:
[----:B------:R-:W-:Y:S05]  /*35a0*/  BSYNC B0 ;  /* 0x0000000000007941 */ /* 0x000fea0003800000 */
.L_x_171:
[----:B------:R-:W-:Y:S01]  /*35b0*/  IMAD.MOV.U32 R15, RZ, RZ, R16 ;  /* 0x000000ffff0f7224 */ /* 0x000fe200078e0010 */
[----:B------:R-:W-:Y:S06]  /*35c0*/  BRA `(.L_x_173) ;  /* 0xffffffdc00a47947 */ /* 0x000fec000383ffff */
.L_x_86:
[----:B------:R-:W-:Y:S01]  /*35d0*/  BSSY B0, `(.L_x_174) ;  /* 0x0000007000007945 */ /* 0x000fe20003800000 */
[----:B------:R-:W-:Y:S01]  /*35e0*/  MOV R15, R12 ;  /* 0x0000000c000f7202 */ /* 0x000fe20000000f00 */
[----:B------:R-:W-:Y:S02]  /*35f0*/  IMAD.MOV.U32 R20, RZ, RZ, 0x1f ;  /* 0x0000001fff147424 */ /* 0x000fe400078e00ff */
[----:B-1----:R-:W-:-:S07]  /*3600*/  IMAD.MOV.U32 R16, RZ, RZ, -0x1 ;  /* 0xffffffffff107424 */ /* 0x002fce00078e00ff */
[----:B------:R-:W-:Y:S05]  /*3610*/  WARPSYNC.COLLECTIVE R16, `(.L_x_175) ;  /* 0x0000000010087348 */ /* 0x000fea0003c00000 */
[----:B------:R0:W1:Y:S02]  /*3620*/  SHFL.DOWN P0, R16, R15, R17, R20 ;  /* 0x080000110f107389 */ /* 0x0000640000000014 */
[----:B01----:R-:W-:Y:S05]  /*3630*/  ENDCOLLECTIVE ;  /* 0x000000000000791b */ /* 0x003fea0003800000 */
.L_x_175:
[----:B------:R-:W-:Y:S05]  /*3640*/  BSYNC B0 ;  /* 0x0000000000007941 */ /* 0x000fea0003800000 */
.L_x_174:
[----:B------:R-:W-:Y:S01]  /*3650*/  MOV R15, R16 ;  /* 0x00000010000f7202 */ /* 0x000fe20000000f00 */
[----:B------:R-:W-:Y:S06]  /*3660*/  BRA `(.L_x_176) ;  /* 0xffffffdc00987947 */ /* 0x000fec000383ffff */
.L_x_87:
[----:B------:R-:W-:Y:S01]  /*3670*/  BSSY B0, `(.L_x_177) ;  /* 0x0000007000007945 */ /* 0x000fe20003800000 */
[----:B------:R-:W-:Y:S01]  /*3680*/  IMAD.MOV.U32 R15, RZ, RZ, R12 ;  /* 0x000000ffff0f7224 */ /* 0x000fe200078e000c */
[----:B-1----:R-:W-:Y:S01]  /*3690*/  MOV R16, 0xffffffff ;  /* 0xffffffff00107802 */ /* 0x002fe20000000f00 */
[----:B------:R-:W-:-:S07]  /*36a0*/  IMAD.MOV.U32 R20, RZ, RZ, 0x1f ;  /* 0x0000001fff147424 */ /* 0x000fce00078e00ff */
[----:B------:R-:W-:Y:S05]  /*36b0*/  WARPSYNC.COLLECTIVE R16, `(.L_x_178) ;  /* 0x0000000010087348 */ /* 0x000fea0003c00000 */
[----:B------:R0:W1:Y:S02]  /*36c0*/  SHFL.DOWN P0, R16, R15, R17, R20 ;  /* 0x080000110f107389 */ /* 0x0000640000000014 */
[----:B01----:R-:W-:Y:S05]  /*36d0*/  ENDCOLLECTIVE ;  /* 0x000000000000791b */ /* 0x003fea0003800000 */
.L_x_178:
[----:B------:R-:W-:Y:S05]  /*36e0*/  BSYNC B0 ;  /* 0x0000000000007941 */ /* 0x000fea0003800000 */
.L_x_177:
[----:B------:R-:W-:Y:S01]  /*36f0*/  IMAD.MOV.U32 R17, RZ, RZ, R16 ;  /* 0x000000ffff117224 */ /* 0x000fe200078e0010 */
[----:B------:R-:W-:Y:S06]  /*3700*/  BRA `(.L_x_179) ;  /* 0xffffffdc008c7947 */ /* 0x000fec000383ffff */
.L_x_88:
[----:B------:R-:W-:Y:S01]  /*3710*/  HFMA2 R20, -RZ, RZ, 0, 1.847743988037109375e-06 ;  /* 0x0000001fff147431 */ /* 0x000fe200000001ff */
[----:B------:R-:W-:Y:S01]  /*3720*/  BSSY B0, `(.L_x_180) ;  /* 0x0000006000007945 */ /* 0x000fe20003800000 */
[----:B------:R-:W-:Y:S02]  /*3730*/  IMAD.MOV.U32 R15, RZ, RZ, R12 ;  /* 0x000000ffff0f7224 */ /* 0x000fe400078e000c */
[----:B-1----:R-:W-:-:S07]  /*3740*/  IMAD.MOV.U32 R16, RZ, RZ, -0x1 ;  /* 0xffffffffff107424 */ /* 0x002fce00078e00ff */
[----:B------:R-:W-:Y:S05]  /*3750*/  WARPSYNC.COLLECTIVE R16, `(.L_x_181) ;  /* 0x0000000010087348 */ /* 0x000fea0003c00000 */
[----:B------:R0:W1:Y:S02]  /*3760*/  SHFL.DOWN P0, R16, R15, R17, R20 ;  /* 0x080000110f107389 */ /* 0x0000640000000014 */
[----:B01----:R-:W-:Y:S05]  /*3770*/  ENDCOLLECTIVE ;  /* 0x000000000000791b */ /* 0x003fea0003800000 */
.L_x_181:
[----:B------:R-:W-:Y:S05]  /*3780*/  BSYNC B0 ;  /* 0x0000000000007941 */ /* 0x000fea0003800000 */
.L_x_180:
[----:B------:R-:W-:Y:S01]  /*3790*/  IMAD.MOV.U32 R17, RZ, RZ, R16 ;  /* 0x000000ffff117224 */ /* 0x000fe200078e0010 */
[----:B------:R-:W-:Y:S06]  /*37a0*/  BRA `(.L_x_182) ;  /* 0xffffffdc00807947 */ /* 0x000fec000383ffff */
.L_x_89:
[----:B------:R-:W-:Y:S01]  /*37b0*/  BSSY B0, `(.L_x_183) ;  /* 0x0000007000007945 */ /* 0x000fe20003800000 */
[----:B------:R-:W-:Y:S01]  /*37c0*/  MOV R15, R12 ;  /* 0x0000000c000f7202 */ /* 0x000fe20000000f00 */
[----:B------:R-:W-:Y:S02]  /*37d0*/  IMAD.MOV.U32 R20, RZ, RZ, 0x1f ;  /* 0x0000001fff147424 */ /* 0x000fe400078e00ff */
[----:B-1----:R-:W-:-:S07]  /*37e0*/  IMAD.MOV.U32 R16, RZ, RZ, -0x1 ;  /* 0xffffffffff107424 */ /* 0x002fce00078e00ff */
[----:B------:R-:W-:Y:S05]  /*37f0*/  WARPSYNC.COLLECTIVE R16, `(.L_x_184) ;  /* 0x0000000010087348 */ /* 0x000fea0003c00000 */
[----:B------:R0:W1:Y:S02]  /*3800*/  SHFL.DOWN P0, R16, R15, R17, R20 ;  /* 0x080000110f107389 */ /* 0x0000640000000014 */
[----:B01----:R-:W-:Y:S05]  /*3810*/  ENDCOLLECTIVE ;  /* 0x000000000000791b */ /* 0x003fea0003800000 */
.L_x_184:
[----:B------:R-:W-:Y:S05]  /*3820*/  BSYNC B0 ;  /* 0x0000000000007941 */ /* 0x000fea0003800000 */
.L_x_183:
[----:B------:R-:W-:Y:S01]  /*3830*/  MOV R17, R16 ;  /* 0x0000001000117202 */ /* 0x000fe20000000f00 */
[----:B------:R-:W-:Y:S06]  /*3840*/  BRA `(.L_x_185) ;  /* 0xffffffdc00747947 */ /* 0x000fec000383ffff */
.L_x_90:
[----:B------:R-:W-:Y:S01]  /*3850*/  BSSY B0, `(.L_x_186) ;  /* 0x0000007000007945 */ /* 0x000fe20003800000 */
[----:B------:R-:W-:Y:S01]  /*3860*/  IMAD.MOV.U32 R15, RZ, RZ, R12 ;  /* 0x000000ffff0f7224 */ /* 0x000fe200078e000c */
[----:B-1----:R-:W-:Y:S01]  /*3870*/  MOV R16, 0xffffffff ;  /* 0xffffffff00107802 */ /* 0x002fe20000000f00 */
[----:B------:R-:W-:-:S07]  /*3880*/  IMAD.MOV.U32 R20, RZ, RZ, 0x1f ;  /* 0x0000001fff147424 */ /* 0x000fce00078e00ff */
[----:B------:R-:W-:Y:S05]  /*3890*/  WARPSYNC.COLLECTIVE R16, `(.L_x_187) ;  /* 0x0000000010087348 */ /* 0x000fea0003c00000 */
[----:B------:R0:W1:Y:S02]  /*38a0*/  SHFL.DOWN P0, R16, R15, R17, R20 ;  /* 0x080000110f107389 */ /* 0x0000640000000014 */
[----:B01----:R-:W-:Y:S05]  /*38b0*/  ENDCOLLECTIVE ;  /* 0x000000000000791b */ /* 0x003fea0003800000 */
.L_x_187:
[----:B------:R-:W-:Y:S05]  /*38c0*/  BSYNC B0 ;  /* 0x0000000000007941 */ /* 0x000fea0003800000 */
.L_x_186:
[----:B------:R-:W-:Y:S01]  /*38d0*/  IMAD.MOV.U32 R17, RZ, RZ, R16 ;  /* 0x000000ffff117224 */ /* 0x000fe200078e0010 */
[----:B------:R-:W-:Y:S06]  /*38e0*/  BRA `(.L_x_188) ;  /* 0xffffffdc00687947 */ /* 0x000fec000383ffff */
.L_x_91:
[----:B------:R-:W-:Y:S01]  /*38f0*/  HFMA2 R20, -RZ, RZ, 0, 1.847743988037109375e-06 ;  /* 0x0000001fff147431 */ /* 0x000fe200000001ff */
[----:B------:R-:W-:Y:S01]  /*3900*/  BSSY B0, `(.L_x_189) ;  /* 0x0000006000007945 */ /* 0x000fe20003800000 */
[----:B------:R-:W-:Y:S02]  /*3910*/  IMAD.MOV.U32 R15, RZ, RZ, R12 ;  /* 0x000000ffff0f7224 */ /* 0x000fe400078e000c */
[----:B-1----:R-:W-:-:S07]  /*3920*/  IMAD.MOV.U32 R16, RZ, RZ, -0x1 ;  /* 0xffffffffff107424 */ /* 0x002fce00078e00ff */
[----:B------:R-:W-:Y:S05]  /*3930*/  WARPSYNC.COLLECTIVE R16, `(.L_x_190) ;  /* 0x0000000010087348 */ /* 0x000fea0003c00000 */
[----:B------:R0:W1:Y:S02]  /*3940*/  SHFL.DOWN P0, R16, R15, R17, R20 ;  /* 0x080000110f107389 */ /* 0x0000640000000014 */
[----:B01----:R-:W-:Y:S05]  /*3950*/  ENDCOLLECTIVE ;  /* 0x000000000000791b */ /* 0x003fea0003800000 */
.L_x_190:
[----:B------:R-:W-:Y:S05]  /*3960*/  BSYNC B0 ;  /* 0x0000000000007941 */ /* 0x000fea0003800000 */
.L_x_189:
[----:B------:R-:W-:Y:S01]  /*3970*/  IMAD.MOV.U32 R17, RZ, RZ, R16 ;  /* 0x000000ffff117224 */ /* 0x000fe200078e0010 */
[----:B------:R-:W-:Y:S06]  /*3980*/  BRA `(.L_x_191) ;  /* 0xffffffdc005c7947 */ /* 0x000fec000383ffff */
.L_x_92:
[----:B------:R-:W-:Y:S01]  /*3990*/  BSSY B0, `(.L_x_192) ;  /* 0x0000007000007945 */ /* 0x000fe20003800000 */
[----:B------:R-:W-:Y:S01]  /*39a0*/  MOV R15, R12 ;  /* 0x0000000c000f7202 */ /* 0x000fe20000000f00 */
[----:B------:R-:W-:Y:S02]  /*39b0*/  IMAD.MOV.U32 R20, RZ, RZ, 0x1f ;  /* 0x0000001fff147424 */ /* 0x000fe400078e00ff */
[----:B-1----:R-:W-:-:S07]  /*39c0*/  IMAD.MOV.U32 R16, RZ, RZ, -0x1 ;  /* 0xffffffffff107424 */ /* 0x002fce00078e00ff */
[----:B------:R-:W-:Y:S05]  /*39d0*/  WARPSYNC.COLLECTIVE R16, `(.L_x_193) ;  /* 0x0000000010087348 */ /* 0x000fea0003c00000 */
[----:B------:R0:W1:Y:S02]  /*39e0*/  SHFL.DOWN P0, R16, R15, R17, R20 ;  /* 0x080000110f107389 */ /* 0x0000640000000014 */
[----:B01----:R-:W-:Y:S05]  /*39f0*/  ENDCOLLECTIVE ;  /* 0x000000000000791b */ /* 0x003fea0003800000 */
.L_x_193:
[----:B------:R-:W-:Y:S05]  /*3a00*/  BSYNC B0 ;  /* 0x0000000000007941 */ /* 0x000fea0003800000 */
.L_x_192:
[----:B------:R-:W-:Y:S01]  /*3a10*/  MOV R17, R16 ;  /* 0x0000001000117202 */ /* 0x000fe20000000f00 */
[----:B------:R-:W-:Y:S06]  /*3a20*/  BRA `(.L_x_194) ;  /* 0xffffffdc00507947 */ /* 0x000fec000383ffff */
.L_x_93:
[----:B------:R-:W-:Y:S01]  /*3a30*/  BSSY B0, `(.L_x_195) ;  /* 0x0000007000007945 */ /* 0x000fe20003800000 */
[----:B------:R-:W-:Y:S01]  /*3a40*/  IMAD.MOV.U32 R15, RZ, RZ, R12 ;  /* 0x000000ffff0f7224 */ /* 0x000fe200078e000c */
[----:B-1----:R-:W-:Y:S01]  /*3a50*/  MOV R16, 0xffffffff ;  /* 0xffffffff00107802 */ /* 0x002fe20000000f00 */
[----:B------:R-:W-:-:S07]  /*3a60*/  IMAD.MOV.U32 R20, RZ, RZ, 0x1f ;  /* 0x0000001fff147424 */ /* 0x000fce00078e00ff */
[----:B------:R-:W-:Y:S05]  /*3a70*/  WARPSYNC.COLLECTIVE R16, `(.L_x_196) ;  /* 0x0000000010087348 */ /* 0x000fea0003c00000 */
[----:B------:R0:W1:Y:S02]  /*3a80*/  SHFL.DOWN P0, R16, R15, R17, R20 ;  /* 0x080000110f107389 */ /* 0x0000640000000014 */
[----:B01----:R-:W-:Y:S05]  /*3a90*/  ENDCOLLECTIVE ;  /* 0x000000000000791b */ /* 0x003fea0003800000 */
.L_x_196:
[----:B------:R-:W-:Y:S05]  /*3aa0*/  BSYNC B0 ;  /* 0x0000000000007941 */ /* 0x000fea0003800000 */
.L_x_195:
[----:B------:R-:W-:Y:S01]  /*3ab0*/  IMAD.MOV.U32 R17, RZ, RZ, R16 ;  /* 0x000000ffff117224 */ /* 0x000fe200078e0010 */
[----:B------:R-:W-:Y:S06]  /*3ac0*/  BRA `(.L_x_197) ;  /* 0xffffffdc00447947 */ /* 0x000fec000383ffff */
.L_x_94:
[----:B------:R-:W-:Y:S01]  /*3ad0*/  HFMA2 R20, -RZ, RZ, 0, 1.847743988037109375e-06 ;  /* 0x0000001fff147431 */ /* 0x000fe200000001ff */
[----:B------:R-:W-:Y:S01]  /*3ae0*/  BSSY B0, `(.L_x_198) ;  /* 0x0000006000007945 */ /* 0x000fe20003800000 */
[----:B------:R-:W-:Y:S02]  /*3af0*/  IMAD.MOV.U32 R15, RZ, RZ, R12 ;  /* 0x000000ffff0f7224 */ /* 0x000fe400078e000c */
[----:B-1----:R-:W-:-:S07]  /*3b00*/  IMAD.MOV.U32 R16, RZ, RZ, -0x1 ;  /* 0xffffffffff107424 */ /* 0x002fce00078e00ff */
[----:B------:R-:W-:Y:S05]  /*3b10*/  WARPSYNC.COLLECTIVE R16, `(.L_x_199) ;  /* 0x0000000010087348 */ /* 0x000fea0003c00000 */
[----:B------:R0:W1:Y:S02]  /*3b20*/  SHFL.DOWN P0, R16, R15, R17, R20 ;  /* 0x080000110f107389 */ /* 0x0000640000000014 */
[----:B01----:R-:W-:Y:S05]  /*3b30*/  ENDCOLLECTIVE ;  /* 0x000000000000791b */ /* 0x003fea0003800000 */
.L_x_199:
[----:B------:R-:W-:Y:S05]  /*3b40*/  BSYNC B0 ;  /* 0x0000000000007941 */ /* 0x000fea0003800000 */
.L_x_198:
[----:B------:R-:W-:Y:S01]  /*3b50*/  IMAD.MOV.U32 R17, RZ, RZ, R16 ;  /* 0x000000ffff117224 */ /* 0x000fe200078e0010 */
[----:B------:R-:W-:Y:S06]  /*3b60*/  BRA `(.L_x_200) ;  /* 0xffffffdc00387947 */ /* 0x000fec000383ffff */
.L_x_95:
[----:B------:R-:W-:Y:S01]  /*3b70*/  BSSY B0, `(.L_x_201) ;  /* 0x0000007000007945 */ /* 0x000fe20003800000 */
[----:B------:R-:W-:Y:S01]  /*3b80*/  MOV R15, R12 ;  /* 0x0000000c000f7202 */ /* 0x000fe20000000f00 */
[----:B------:R-:W-:Y:S02]  /*3b90*/  IMAD.MOV.U32 R20, RZ, RZ, 0x1f ;  /* 0x0000001fff147424 */ /* 0x000fe400078e00ff */
[----:B-1----:R-:W-:-:S07]  /*3ba0*/  IMAD.MOV.U32 R16, RZ, RZ, -0x1 ;  /* 0xffffffffff107424 */ /* 0x002fce00078e00ff */
[----:B------:R-:W-:Y:S05]  /*3bb0*/  WARPSYNC.COLLECTIVE R16, `(.L_x_202) ;  /* 0x0000000010087348 */ /* 0x000fea0003c00000 */
[----:B------:R0:W1:Y:S02]  /*3bc0*/  SHFL.DOWN P0, R16, R15, R17, R20 ;  /* 0x080000110f107389 */ /* 0x0000640000000014 */
[----:B01----:R-:W-:Y:S05]  /*3bd0*/  ENDCOLLECTIVE ;  /* 0x000000000000791b */ /* 0x003fea0003800000 */
.L_x_202:
[----:B------:R-:W-:Y:S05]  /*3be0*/  BSYNC B0 ;  /* 0x0000000000007941 */ /* 0x000fea0003800000 */
.L_x_201:
[----:B------:R-:W-:Y:S01]  /*3bf0*/  MOV R15, R16 ;  /* 0x00000010000f7202 */ /* 0x000fe20000000f00 */
[----:B------:R-:W-:Y:S06]  /*3c00*/  BRA `(.L_x_203) ;  /* 0xffffffdc002c7947 */ /* 0x000fec000383ffff */
.L_x_96:
[----:B------:R-:W-:Y:S01]  /*3c10*/  BSSY B0, `(.L_x_204) ;  /* 0x0000007000007945 */ /* 0x000fe20003800000 */
[----:B------:R-:W-:Y:S01]  /*3c20*/  IMAD.MOV.U32 R15, RZ, RZ, R12 ;  /* 0x000000ffff0f7224 */ /* 0x000fe200078e000c */
[----:B-1----:R-:W-:Y:S01]  /*3c30*/  MOV R16, 0xffffffff ;  /* 0xffffffff00107802 */ /* 0x002fe20000000f00 */
[----:B------:R-:W-:-:S07]  /*3c40*/  IMAD.MOV.U32 R20, RZ, RZ, 0x1f ;  /* 0x0000001fff147424 */ /* 0x000fce00078e00ff */
[----:B------:R-:W-:Y:S05]  /*3c50*/  WARPSYNC.COLLECTIVE R16, `(.L_x_205) ;  /* 0x0000000010087348 */ /* 0x000fea0003c00000 */
[----:B------:R0:W1:Y:S02]  /*3c60*/  SHFL.DOWN P0, R16, R15, R17, R20 ;  /* 0x080000110f107389 */ /* 0x0000640000000014 */
[----:B01----:R-:W-:Y:S05]  /*3c70*/  ENDCOLLECTIVE ;  /* 0x000000000000791b */ /* 0x003fea0003800000 */
.L_x_205:
[----:B------:R-:W-:Y:S05]  /*3c80*/  BSYNC B0 ;  /* 0x0000000000007941 */ /* 0x000fea0003800000 */
.L_x_204:
[----:B------:R-:W-:Y:S01]  /*3c90*/  IMAD.MOV.U32 R15, RZ, RZ, R16 ;  /* 0x000000ffff0f7224 */ /* 0x000fe200078e0010 */
[----:B------:R-:W-:Y:S06]  /*3ca0*/  BRA `(.L_x_206) ;  /* 0xffffffdc00207947 */ /* 0x000fec000383ffff */
.L_x_97:
[----:B------:R-:W-:Y:S01]  /*3cb0*/  HFMA2 R20, -RZ, RZ, 0, 1.847743988037109375e-06 ;  /* 0x0000001fff147431 */ /* 0x000fe200000001ff */
[----:B------:R-:W-:Y:S01]  /*3cc0*/  BSSY B0, `(.L_x_207) ;  /* 0x0000006000007945 */ /* 0x000fe20003800000 */
[----:B------:R-:W-:Y:S02]  /*3cd0*/  IMAD.MOV.U32 R15, RZ, RZ, R12 ;  /* 0x000000ffff0f7224 */ /* 0x000fe400078e000c */
[----:B-1----:R-:W-:-:S07]  /*3ce0*/  IMAD.MOV.U32 R16, RZ, RZ, -0x1 ;  /* 0xffffffffff107424 */ /* 0x002fce00078e00ff */
[----:B------:R-:W-:Y:S05]  /*3cf0*/  WARPSYNC.COLLECTIVE R16, `(.L_x_208) ;  /* 0x0000000010087348 */ /* 0x000fea0003c00000 */
[----:B------:R0:W1:Y:S02]  /*3d00*/  SHFL.DOWN P0, R16, R15, R17, R20 ;  /* 0x080000110f107389 */ /* 0x0000640000000014 */
[----:B01----:R-:W-:Y:S05]  /*3d10*/  ENDCOLLECTIVE ;  /* 0x000000000000791b */ /* 0x003fea0003800000 */
.L_x_208:
[----:B------:R-:W-:Y:S05]  /*3d20*/  BSYNC B0 ;  /* 0x0000000000007941 */ /* 0x000fea0003800000 */
.L_x_207:
[----:B------:R-:W-:Y:S01]  /*3d30*/  IMAD.MOV.U32 R15, RZ, RZ, R16 ;  /* 0x000000ffff0f7224 */ /* 0x000fe200078e0010 */
[----:B------:R-:W-:Y:S06]  /*3d40*/  BRA `(.L_x_209) ;  /* 0xffffffdc00147947 */ /* 0x000fec000383ffff */
.L_x_98:
[----:B------:R-:W-:Y:S01]  /*3d50*/  BSSY B0, `(.L_x_210) ;  /* 0x0000007000007945 */ /* 0x000fe20003800000 */
[----:B------:R-:W-:Y:S01]  /*3d60*/  MOV R15, R12 ;  /* 0x0000000c000f7202 */ /* 0x000fe20000000f00 */
[----:B------:R-:W-:Y:S02]  /*3d70*/  IMAD.MOV.U32 R20, RZ, RZ, 0x1f ;  /* 0x0000001fff147424 */ /* 0x000fe400078e00ff */
[----:B-1----:R-:W-:-:S07]  /*3d80*/  IMAD.MOV.U32 R16, RZ, RZ, -0x1 ;  /* 0xffffffffff107424 */ /* 0x002fce00078e00ff */
[----:B------:R-:W-:Y:S05]  /*3d90*/  WARPSYNC.COLLECTIVE R16, `(.L_x_211) ;  /* 0x0000000010087348 */ /* 0x000fea0003c00000 */
[----:B------:R0:W1:Y:S02]  /*3da0*/  SHFL.DOWN P0, R16, R15, R17, R20 ;  /* 0x080000110f107389 */ /* 0x0000640000000014 */
[----:B01----:R-:W-:Y:S05]  /*3db0*/  ENDCOLLECTIVE ;  /* 0x000000000000791b */ /* 0x003fea0003800000 */
.L_x_211:
[----:B------:R-:W-:Y:S05]  /*3dc0*/  BSYNC B0 ;  /* 0x0000000000007941 */ /* 0x000fea0003800000 */
.L_x_210:
[----:B------:R-:W-:Y:S01]  /*3dd0*/  MOV R15, R16 ;  /* 0x00000010000f7202 */ /* 0x000fe20000000f00 */
[----:B------:R-:W-:Y:S06]  /*3de0*/  BRA `(.L_x_212) ;  /* 0xffffffdc00087947 */ /* 0x000fec000383ffff */
.L_x_99:
[----:B------:R-:W-:Y:S01]  /*3df0*/  IMAD.U32 R14, RZ, RZ, UR10 ;  /* 0x0000000aff0e7e24 */ /* 0x000fe2000f8e00ff */
[----:B------:R-:W-:Y:S01]  /*3e00*/  BSSY B0, `(.L_x_213) ;  /* 0x0000008000007945 */ /* 0x000fe20003800000 */
[----:B------:R-:W-:Y:S02]  /*3e10*/  IMAD.MOV.U32 R15, RZ, RZ, R12 ;  /* 0x000000ffff0f7224 */ /* 0x000fe400078e000c */
[----:B------:R-:W-:Y:S01]  /*3e20*/  IMAD.MOV.U32 R20, RZ, RZ, 0x1f ;  /* 0x0000001fff147424 */ /* 0x000fe200078e00ff */
[----:B------:R-:W-:Y:S01]  /*3e30*/  MOV R17, R14 ;  /* 0x0000000e00117202 */ /* 0x000fe20000000f00 */
[----:B-1----:R-:W-:-:S07]  /*3e40*/  IMAD.MOV.U32 R16, RZ, RZ, -0x1 ;  /* 0xffffffffff107424 */ /* 0x002fce00078e00ff */
[----:B------:R-:W-:Y:S05]  /*3e50*/  WARPSYNC.COLLECTIVE R16, `(.L_x_214) ;  /* 0x0000000010087348 */ /* 0x000fea0003c00000 */
[----:B------:R0:W1:Y:S02]  /*3e60*/  SHFL.DOWN P0, R16, R15, R17, R20 ;  /* 0x080000110f107389 */ /* 0x0000640000000014 */
[----:B01----:R-:W-:Y:S05]  /*3e70*/  ENDCOLLECTIVE ;  /* 0x000000000000791b */ /* 0x003fea0003800000 */
.L_x_214:
[----:B------:R-:W-:Y:S05]  /*3e80*/  BSYNC B0 ;  /* 0x0000000000007941 */ /* 0x000fea0003800000 */
.L_x_213:
[----:B------:R-:W-:Y:S01]  /*3e90*/  MOV R15, R16 ;  /* 0x00000010000f7202 */ /* 0x000fe20000000f00 */
[----:B------:R-:W-:Y:S06]  /*3ea0*/  BRA `(.L_x_215) ;  /* 0xffffffd800f47947 */ /* 0x000fec000383ffff */
.L_x_100:
        /* <DEDUP_REMOVED lines=9> */
.L_x_217:
[----:B------:R-:W-:Y:S05]  /*3f40*/  BSYNC B0 ;  /* 0x0000000000007941 */ /* 0x000fea0003800000 */
.L_x_216:
[----:B------:R-:W-:Y:S01]  /*3f50*/  MOV R15, R16 ;  /* 0x00000010000f7202 */ /* 0x000fe20000000f00 */
[----:B------:R-:W-:Y:S06]  /*3f60*/  BRA `(.L_x_218) ;  /* 0xffffffd800e07947 */ /* 0x000fec000383ffff */
.L_x_101:
        /* <DEDUP_REMOVED lines=9> */
.L_x_220:
[----:B------:R-:W-:Y:S05]  /*4000*/  BSYNC B0 ;  /* 0x0000000000007941 */ /* 0x000fea0003800000 */
.L_x_219:
[----:B------:R-:W-:Y:S01]  /*4010*/  MOV R15, R16 ;  /* 0x00000010000f7202 */ /* 0x000fe20000000f00 */
[----:B------:R-:W-:Y:S06]  /*4020*/  BRA `(.L_x_221) ;  /* 0xffffffd800cc7947 */ /* 0x000fec000383ffff */
.L_x_102:
        /* <DEDUP_REMOVED lines=9> */
.L_x_223:
[----:B------:R-:W-:Y:S05]  /*40c0*/  BSYNC B0 ;  /* 0x0000000000007941 */ /* 0x000fea0003800000 */
.L_x_222:
[----:B------:R-:W-:Y:S01]  /*40d0*/  MOV R15, R16 ;  /* 0x00000010000f7202 */ /* 0x000fe20000000f00 */
[----:B------:R-:W-:Y:S06]  /*40e0*/  BRA `(.L_x_224) ;  /* 0xffffffd800b87947 */ /* 0x000fec000383ffff */
.L_x_103:
        /* <DEDUP_REMOVED lines=9> */
.L_x_226:
[----:B------:R-:W-:Y:S05]  /*4180*/  BSYNC B0 ;  /* 0x0000000000007941 */ /* 0x000fea0003800000 */
.L_x_225:
[----:B------:R-:W-:Y:S01]  /*4190*/  MOV R15, R16 ;  /* 0x00000010000f7202 */ /* 0x000fe20000000f00 */
[----:B------:R-:W-:Y:S06]  /*41a0*/  BRA `(.L_x_227) ;  /* 0xffffffd800a47947 */ /* 0x000fec000383ffff */
.L_x_104:
        /* <DEDUP_REMOVED lines=9> */
.L_x_229:
[----:B------:R-:W-:Y:S05]  /*4240*/  BSYNC B0 ;  /* 0x0000000000007941 */ /* 0x000fea0003800000 */
.L_x_228:
[----:B------:R-:W-:Y:S01]  /*4250*/  MOV R15, R16 ;  /* 0x00000010000f7202 */ /* 0x000fe20000000f00 */
[----:B------:R-:W-:Y:S06]  /*4260*/  BRA `(.L_x_230) ;  /* 0xffffffd800907947 */ /* 0x000fec000383ffff */
.L_x_105:
        /* <DEDUP_REMOVED lines=9> */
.L_x_232:
[----:B------:R-:W-:Y:S05]  /*4300*/  BSYNC B0 ;  /* 0x0000000000007941 */ /* 0x000fea0003800000 */
.L_x_231:
[----:B------:R-:W-:Y:S01]  /*4310*/  MOV R15, R16 ;  /* 0x00000010000f7202 */ /* 0x000fe20000000f00 */
[----:B------:R-:W-:Y:S06]  /*4320*/  BRA `(.L_x_233) ;  /* 0xffffffd8007c7947 */ /* 0x000fec000383ffff */
.L_x_106:
        /* <DEDUP_REMOVED lines=9> */
.L_x_235:
[----:B------:R-:W-:Y:S05]  /*43c0*/  BSYNC B0 ;  /* 0x0000000000007941 */ /* 0x000fea0003800000 */
.L_x_234:
[----:B------:R-:W-:Y:S01]  /*43d0*/  MOV R15, R16 ;  /* 0x00000010000f7202 */ /* 0x000fe20000000f00 */
[----:B------:R-:W-:Y:S06]  /*43e0*/  BRA `(.L_x_236) ;  /* 0xffffffd800687947 */ /* 0x000fec000383ffff */
.L_x_107:
        /* <DEDUP_REMOVED lines=9> */
.L_x_238:
[----:B------:R-:W-:Y:S05]  /*4480*/  BSYNC B0 ;  /* 0x0000000000007941 */ /* 0x000fea0003800000 */
.L_x_237:
[----:B------:R-:W-:Y:S01]  /*4490*/  MOV R15, R16 ;  /* 0x00000010000f7202 */ /* 0x000fe20000000f00 */
[----:B------:R-:W-:Y:S06]  /*44a0*/  BRA `(.L_x_239) ;  /* 0xffffffd800547947 */ /* 0x000fec000383ffff */
.L_x_108:
[----:B------:R-:W-:Y:S01]  /*44b0*/  IMAD.U32 R14, RZ, RZ, UR19 ;  /* 0x00000013ff0e7e24 */ /* 0x000fe2000f8e00ff */
[----:B------:R-:W-:Y:S01]  /*44c0*/  BSSY B0, `(.L_x_240) ;  /* 0x0000008000007945 */ /* 0x000fe20003800000 */
[----:B------:R-:W-:Y:S01]  /*44d0*/  IMAD.MOV.U32 R15, RZ, RZ, R12 ;  /* 0x000000ffff0f7224 */ /* 0x000fe200078e000c */
[----:B-1----:R-:W-:Y:S01]  /*44e0*/  MOV R16, 0xffffffff ;  /* 0xffffffff00107802 */ /* 0x002fe20000000f00 */
[----:B------:R-:W-:Y:S01]  /*44f0*/  IMAD.MOV.U32 R20, RZ, RZ, 0x1f ;  /* 0x0000001fff147424 */ /* 0x000fe200078e00ff */
[----:B------:R-:W-:-:S07]  /*4500*/  MOV R17, R14 ;  /* 0x0000000e00117202 */ /* 0x000fce0000000f00 */
[----:B------:R-:W-:Y:S05]  /*4510*/  WARPSYNC.COLLECTIVE R16, `(.L_x_241) ;  /* 0x0000000010087348 */ /* 0x000fea0003c00000 */
[----:B------:R0:W1:Y:S02]  /*4520*/  SHFL.DOWN P0, R16, R15, R17, R20 ;  /* 0x080000110f107389 */ /* 0x0000640000000014 */
[----:B01----:R-:W-:Y:S05]  /*4530*/  ENDCOLLECTIVE ;  /* 0x000000000000791b */ /* 0x003fea0003800000 */
.L_x_241:
[----:B------:R-:W-:Y:S05]  /*4540*/  BSYNC B0 ;  /* 0x0000000000007941 */ /* 0x000fea0003800000 */
.L_x_240:
[----:B------:R-:W-:Y:S01]  /*4550*/  IMAD.MOV.U32 R15, RZ, RZ, R16 ;  /* 0x000000ffff0f7224 */ /* 0x000fe200078e0010 */
[----:B------:R-:W-:Y:S06]  /*4560*/  BRA `(.L_x_242) ;  /* 0xffffffd800407947 */ /* 0x000fec000383ffff */
.L_x_109:
[----:B------:R-:W-:Y:S01]  /*4570*/  MOV R14, UR20 ;  /* 0x00000014000e7c02 */ /* 0x000fe20008000f00 */
        /* <DEDUP_REMOVED lines=8> */
.L_x_244:
[----:B------:R-:W-:Y:S05]  /*4600*/  BSYNC B0 ;  /* 0x0000000000007941 */ /* 0x000fea0003800000 */
.L_x_243:
[----:B------:R-:W-:Y:S01]  /*4610*/  IMAD.MOV.U32 R15, RZ, RZ, R16 ;  /* 0x000000ffff0f7224 */ /* 0x000fe200078e0010 */
[----:B------:R-:W-:Y:S06]  /*4620*/  BRA `(.L_x_245) ;  /* 0xffffffd8002c7947 */ /* 0x000fec000383ffff */
.L_x_110:
        /* <DEDUP_REMOVED lines=9> */
.L_x_247:
[----:B------:R-:W-:Y:S05]  /*46c0*/  BSYNC B0 ;  /* 0x0000000000007941 */ /* 0x000fea0003800000 */
.L_x_246:
[----:B------:R-:W-:Y:S01]  /*46d0*/  IMAD.MOV.U32 R15, RZ, RZ, R16 ;  /* 0x000000ffff0f7224 */ /* 0x000fe200078e0010 */
[----:B------:R-:W-:Y:S06]  /*46e0*/  BRA `(.L_x_248) ;  /* 0xffffffd800187947 */ /* 0x000fec000383ffff */
.L_x_111:
[----:B------:R-:W-:Y:S01]  /*46f0*/  BSSY B0, `(.L_x_249) ;  /* 0x0000007000007945 */ /* 0x000fe20003800000 */
[----:B------:R-:W-:Y:S01]  /*4700*/  MOV R15, R12 ;  /* 0x0000000c000f7202 */ /* 0x000fe20000000f00 */
[----:B------:R-:W-:Y:S01]  /*4710*/  IMAD.MOV.U32 R20, RZ, RZ, 0x1f ;  /* 0x0000001fff147424 */ /* 0x000fe200078e00ff */
[----:B-1----:R-:W-:-:S07]  /*4720*/  MOV R16, 0xffffffff ;  /* 0xffffffff00107802 */ /* 0x002fce0000000f00 */
[----:B------:R-:W-:Y:S05]  /*4730*/  WARPSYNC.COLLECTIVE R16, `(.L_x_250) ;  /* 0x0000000010087348 */ /* 0x000fea0003c00000 */
[----:B------:R0:W1:Y:S02]  /*4740*/  SHFL.DOWN P0, R16, R15, R17, R20 ;  /* 0x080000110f107389 */ /* 0x0000640000000014 */
[----:B01----:R-:W-:Y:S05]  /*4750*/  ENDCOLLECTIVE ;  /* 0x000000000000791b */ /* 0x003fea0003800000 */
.L_x_250:
[----:B------:R-:W-:Y:S05]  /*4760*/  BSYNC B0 ;  /* 0x0000000000007941 */ /* 0x000fea0003800000 */
.L_x_249:
[----:B------:R-:W-:Y:S01]  /*4770*/  IMAD.MOV.U32 R17, RZ, RZ, R16 ;  /* 0x000000ffff117224 */ /* 0x000fe200078e0010 */
[----:B------:R-:W-:Y:S06]  /*4780*/  BRA `(.L_x_251) ;  /* 0xffffffd8000c7947 */ /* 0x000fec000383ffff */
.L_x_112:
[----:B------:R-:W-:Y:S01]  /*4790*/  HFMA2 R20, -RZ, RZ, 0, 1.847743988037109375e-06 ;  /* 0x0000001fff147431 */ /* 0x000fe200000001ff */
[----:B------:R-:W-:Y:S01]  /*47a0*/  BSSY B0, `(.L_x_252) ;  /* 0x0000007000007945 */ /* 0x000fe20003800000 */
[----:B------:R-:W-:Y:S01]  /*47b0*/  MOV R15, R12 ;  /* 0x0000000c000f7202 */ /* 0x000fe20000000f00 */
[----:B------:R-:W-:Y:S02]  /*47c0*/  IMAD.MOV.U32 R17, RZ, RZ, R13 ;  /* 0x000000ffff117224 */ /* 0x000fe400078e000d */
[----:B-1----:R-:W-:-:S07]  /*47d0*/  IMAD.MOV.U32 R16, RZ, RZ, -0x1 ;  /* 0xffffffffff107424 */ /* 0x002fce00078e00ff */
[----:B------:R-:W-:Y:S05]  /*47e0*/  WARPSYNC.COLLECTIVE R16, `(.L_x_253) ;  /* 0x0000000010087348 */ /* 0x000fea0003c00000 */
[----:B------:R0:W1:Y:S02]  /*47f0*/  SHFL.DOWN P0, R16, R15, R17, R20 ;  /* 0x080000110f107389 */ /* 0x0000640000000014 */
[----:B01----:R-:W-:Y:S05]  /*4800*/  ENDCOLLECTIVE ;  /* 0x000000000000791b */ /* 0x003fea0003800000 */
.L_x_253:
[----:B------:R-:W-:Y:S05]  /*4810*/  BSYNC B0 ;  /* 0x0000000000007941 */ /* 0x000fea0003800000 */
.L_x_252:
[----:B------:R-:W-:Y:S01]  /*4820*/  MOV R13, R16 ;  /* 0x00000010000d7202 */ /* 0x000fe20000000f00 */
[----:B------:R-:W-:Y:S06]  /*4830*/  BRA `(.L_x_254) ;  /* 0xffffffd400f87947 */ /* 0x000fec000383ffff */
.L_x_130:
[----:B------:R-:W-:Y:S01]  /*4840*/  BSSY B0, `(.L_x_255) ;  /* 0x0000008000007945 */ /* 0x000fe20003800000 */
[----:B------:R-:W-:Y:S01]  /*4850*/  MOV R17, R16 ;  /* 0x0000001000117202 */ /* 0x000fe20000000f00 */
[----:B------:R-:W-:Y:S01]  /*4860*/  IMAD.MOV.U32 R15, RZ, RZ, R11 ;  /* 0x000000ffff0f7224 */ /* 0x000fe200078e000b */
[----:B------:R-:W-:Y:S01]  /*4870*/  MOV R16, 0xffffffff ;  /* 0xffffffff00107802 */ /* 0x000fe20000000f00 */
[----:B------:R-:W-:-:S07]  /*4880*/  IMAD.MOV.U32 R20, RZ, RZ, 0x1f ;  /* 0x0000001fff147424 */ /* 0x000fce00078e00ff */
[----:B------:R-:W-:Y:S05]  /*4890*/  WARPSYNC.COLLECTIVE R16, `(.L_x_256) ;  /* 0x0000000010087348 */ /* 0x000fea0003c00000 */
[----:B------:R0:W1:Y:S02]  /*48a0*/  SHFL.DOWN P0, R16, R15, R17, R20 ;  /* 0x080000110f107389 */ /* 0x0000640000000014 */
[----:B01----:R-:W-:Y:S05]  /*48b0*/  ENDCOLLECTIVE ;  /* 0x000000000000791b */ /* 0x003fea0003800000 */
.L_x_256:
[----:B------:R-:W-:Y:S05]  /*48c0*/  BSYNC B0 ;  /* 0x0000000000007941 */ /* 0x000fea0003800000 */
.L_x_255:
[----:B------:R-:W-:Y:S05]  /*48d0*/  BRA `(.L_x_257) ;  /* 0xffffffdc00387947 */ /* 0x000fea000383ffff */
.L_x_132:
[----:B------:R-:W-:Y:S01]  /*48e0*/  HFMA2 R20, -RZ, RZ, 0, 1.847743988037109375e-06 ;  /* 0x0000001fff147431 */ /* 0x000fe200000001ff */
[----:B------:R-:W-:Y:S01]  /*48f0*/  BSSY B0, `(.L_x_258) ;  /* 0x0000006000007945 */ /* 0x000fe20003800000 */
[----:B------:R-:W-:Y:S02]  /*4900*/  IMAD.MOV.U32 R17, RZ, RZ, R16 ;  /* 0x000000ffff117224 */ /* 0x000fe400078e0010 */
[----:B------:R-:W-:-:S07]  /*4910*/  IMAD.MOV.U32 R16, RZ, RZ, -0x1 ;  /* 0xffffffffff107424 */ /* 0x000fce00078e00ff */
[----:B------:R-:W-:Y:S05]  /*4920*/  WARPSYNC.COLLECTIVE R16, `(.L_x_259) ;  /* 0x0000000010087348 */ /* 0x000fea0003c00000 */
[----:B------:R0:W1:Y:S02]  /*4930*/  SHFL.DOWN P0, R16, R15, R17, R20 ;  /* 0x080000110f107389 */ /* 0x0000640000000014 */
[----:B01----:R-:W-:Y:S05]  /*4940*/  ENDCOLLECTIVE ;  /* 0x000000000000791b */ /* 0x003fea0003800000 */
.L_x_259:
[----:B------:R-:W-:Y:S05]  /*4950*/  BSYNC B0 ;  /* 0x0000000000007941 */ /* 0x000fea0003800000 */
.L_x_258:
[----:B------:R-:W-:Y:S05]  /*4960*/  BRA `(.L_x_260) ;  /* 0xffffffdc00347947 */ /* 0x000fea000383ffff */
.L_x_133:
[----:B------:R-:W-:Y:S01]  /*4970*/  BSSY B0, `(.L_x_261) ;  /* 0x0000007000007945 */ /* 0x000fe20003800000 */
[----:B------:R-:W-:Y:S01]  /*4980*/  MOV R17, R16 ;  /* 0x0000001000117202 */ /* 0x000fe20000000f00 */
[----:B------:R-:W-:Y:S01]  /*4990*/  IMAD.MOV.U32 R20, RZ, RZ, 0x1f ;  /* 0x0000001fff147424 */ /* 0x000fe200078e00ff */
[----:B------:R-:W-:-:S07]  /*49a0*/  MOV R16, 0xffffffff ;  /* 0xffffffff00107802 */ /* 0x000fce0000000f00 */
[----:B------:R-:W-:Y:S05]  /*49b0*/  WARPSYNC.COLLECTIVE R16, `(.L_x_262) ;  /* 0x0000000010087348 */ /* 0x000fea0003c00000 */
[----:B------:R0:W1:Y:S02]  /*49c0*/  SHFL.DOWN P0, R16, R15, R17, R20 ;  /* 0x080000110f107389 */ /* 0x0000640000000014 */
[----:B01----:R-:W-:Y:S05]  /*49d0*/  ENDCOLLECTIVE ;  /* 0x000000000000791b */ /* 0x003fea0003800000 */
.L_x_262:
[----:B------:R-:W-:Y:S05]  /*49e0*/  BSYNC B0 ;  /* 0x0000000000007941 */ /* 0x000fea0003800000 */
.L_x_261:
[----:B------:R-:W-:Y:S05]  /*49f0*/  BRA `(.L_x_263) ;  /* 0xffffffdc002c7947 */ /* 0x000fea000383ffff */
.L_x_134:
[----:B------:R-:W-:Y:S01]  /*4a00*/  HFMA2 R20, -RZ, RZ, 0, 1.847743988037109375e-06 ;  /* 0x0000001fff147431 */ /* 0x000fe200000001ff */
[----:B------:R-:W-:Y:S01]  /*4a10*/  BSSY B0, `(.L_x_264) ;  /* 0x0000006000007945 */ /* 0x000fe20003800000 */
[----:B------:R-:W-:Y:S02]  /*4a20*/  IMAD.MOV.U32 R17, RZ, RZ, R16 ;  /* 0x000000ffff117224 */ /* 0x000fe400078e0010 */
[----:B------:R-:W-:-:S07]  /*4a30*/  IMAD.MOV.U32 R16, RZ, RZ, -0x1 ;  /* 0xffffffffff107424 */ /* 0x000fce00078e00ff */
[----:B------:R-:W-:Y:S05]  /*4a40*/  WARPSYNC.COLLECTIVE R16, `(.L_x_265) ;  /* 0x0000000010087348 */ /* 0x000fea0003c00000 */
[----:B------:R0:W1:Y:S02]  /*4a50*/  SHFL.DOWN P0, R16, R15, R17, R20 ;  /* 0x080000110f107389 */ /* 0x0000640000000014 */
[----:B01----:R-:W-:Y:S05]  /*4a60*/  ENDCOLLECTIVE ;  /* 0x000000000000791b */ /* 0x003fea0003800000 */
.L_x_265:
[----:B------:R-:W-:Y:S05]  /*4a70*/  BSYNC B0 ;  /* 0x0000000000007941 */ /* 0x000fea0003800000 */
.L_x_264:
[----:B------:R-:W-:Y:S05]  /*4a80*/  BRA `(.L_x_266) ;  /* 0xffffffdc00247947 */ /* 0x000fea000383ffff */
.L_x_135:
[----:B------:R-:W-:Y:S01]  /*4a90*/  BSSY B0, `(.L_x_267) ;  /* 0x0000007000007945 */ /* 0x000fe20003800000 */
[----:B------:R-:W-:Y:S01]  /*4aa0*/  MOV R17, R16 ;  /* 0x0000001000117202 */ /* 0x000fe20000000f00 */
[----:B------:R-:W-:Y:S01]  /*4ab0*/  IMAD.MOV.U32 R20, RZ, RZ, 0x1f ;  /* 0x0000001fff147424 */ /* 0x000fe200078e00ff */
[----:B------:R-:W-:-:S07]  /*4ac0*/  MOV R16, 0xffffffff ;  /* 0xffffffff00107802 */ /* 0x000fce0000000f00 */
[----:B------:R-:W-:Y:S05]  /*4ad0*/  WARPSYNC.COLLECTIVE R16, `(.L_x_268) ;  /* 0x0000000010087348 */ /* 0x000fea0003c00000 */
[----:B------:R0:W1:Y:S02]  /*4ae0*/  SHFL.DOWN P0, R16, R15, R17, R20 ;  /* 0x080000110f107389 */ /* 0x0000640000000014 */
[----:B01----:R-:W-:Y:S05]  /*4af0*/  ENDCOLLECTIVE ;  /* 0x000000000000791b */ /* 0x003fea0003800000 */
.L_x_268:
[----:B------:R-:W-:Y:S05]  /*4b00*/  BSYNC B0 ;  /* 0x0000000000007941 */ /* 0x000fea0003800000 */
.L_x_267:
[----:B------:R-:W-:Y:S05]  /*4b10*/  BRA `(.L_x_269) ;  /* 0xffffffdc001c7947 */ /* 0x000fea000383ffff */
.L_x_136:
[----:B------:R-:W-:Y:S01]  /*4b20*/  HFMA2 R20, -RZ, RZ, 0, 1.847743988037109375e-06 ;  /* 0x0000001fff147431 */ /* 0x000fe200000001ff */
[----:B------:R-:W-:Y:S01]  /*4b30*/  BSSY B0, `(.L_x_270) ;  /* 0x0000006000007945 */ /* 0x000fe20003800000 */
[----:B------:R-:W-:Y:S02]  /*4b40*/  IMAD.MOV.U32 R17, RZ, RZ, R16 ;  /* 0x000000ffff117224 */ /* 0x000fe400078e0010 */
[----:B------:R-:W-:-:S07]  /*4b50*/  IMAD.MOV.U32 R16, RZ, RZ, -0x1 ;  /* 0xffffffffff107424 */ /* 0x000fce00078e00ff */
[----:B------:R-:W-:Y:S05]  /*4b60*/  WARPSYNC.COLLECTIVE R16, `(.L_x_271) ;  /* 0x0000000010087348 */ /* 0x000fea0003c00000 */
[----:B------:R0:W1:Y:S02]  /*4b70*/  SHFL.DOWN P0, R16, R15, R17, R20 ;  /* 0x080000110f107389 */ /* 0x0000640000000014 */
[----:B01----:R-:W-:Y:S05]  /*4b80*/  ENDCOLLECTIVE ;  /* 0x000000000000791b */ /* 0x003fea0003800000 */
.L_x_271:
[----:B------:R-:W-:Y:S05]  /*4b90*/  BSYNC B0 ;  /* 0x0000000000007941 */ /* 0x000fea0003800000 */
.L_x_270:
[----:B------:R-:W-:Y:S05]  /*4ba0*/  BRA `(.L_x_272) ;  /* 0xffffffdc00147947 */ /* 0x000fea000383ffff */
.L_x_137:
[----:B------:R-:W-:Y:S01]  /*4bb0*/  BSSY B0, `(.L_x_273) ;  /* 0x0000007000007945 */ /* 0x000fe20003800000 */
[----:B------:R-:W-:Y:S01]  /*4bc0*/  MOV R17, R16 ;  /* 0x0000001000117202 */ /* 0x000fe20000000f00 */
[----:B------:R-:W-:Y:S01]  /*4bd0*/  IMAD.MOV.U32 R20, RZ, RZ, 0x1f ;  /* 0x0000001fff147424 */ /* 0x000fe200078e00ff */
[----:B------:R-:W-:-:S07]  /*4be0*/  MOV R16, 0xffffffff ;  /* 0xffffffff00107802 */ /* 0x000fce0000000f00 */
[----:B------:R-:W-:Y:S05]  /*4bf0*/  WARPSYNC.COLLECTIVE R16, `(.L_x_274) ;  /* 0x0000000010087348 */ /* 0x000fea0003c00000 */
[----:B------:R0:W1:Y:S02]  /*4c00*/  SHFL.DOWN P0, R16, R15, R17, R20 ;  /* 0x080000110f107389 */ /* 0x0000640000000014 */
[----:B01----:R-:W-:Y:S05]  /*4c10*/  ENDCOLLECTIVE ;  /* 0x000000000000791b */ /* 0x003fea0003800000 */
.L_x_274:
[----:B------:R-:W-:Y:S05]  /*4c20*/  BSYNC B0 ;  /* 0x0000000000007941 */ /* 0x000fea0003800000 */
.L_x_273:
[----:B------:R-:W-:Y:S05]  /*4c30*/  BRA `(.L_x_275) ;  /* 0xffffffdc000c7947 */ /* 0x000fea000383ffff */
.L_x_138:
[----:B------:R-:W-:Y:S01]  /*4c40*/  HFMA2 R20, -RZ, RZ, 0, 1.847743988037109375e-06 ;  /* 0x0000001fff147431 */ /* 0x000fe200000001ff */
[----:B------:R-:W-:Y:S01]  /*4c50*/  BSSY B0, `(.L_x_276) ;  /* 0x0000006000007945 */ /* 0x000fe20003800000 */
[----:B------:R-:W-:Y:S02]  /*4c60*/  IMAD.MOV.U32 R17, RZ, RZ, R16 ;  /* 0x000000ffff117224 */ /* 0x000fe400078e0010 */
[----:B------:R-:W-:-:S07]  /*4c70*/  IMAD.MOV.U32 R16, RZ, RZ, -0x1 ;  /* 0xffffffffff107424 */ /* 0x000fce00078e00ff */
[----:B------:R-:W-:Y:S05]  /*4c80*/  WARPSYNC.COLLECTIVE R16, `(.L_x_277) ;  /* 0x0000000010087348 */ /* 0x000fea0003c00000 */
[----:B------:R0:W1:Y:S02]  /*4c90*/  SHFL.DOWN P0, R16, R15, R17, R20 ;  /* 0x080000110f107389 */ /* 0x0000640000000014 */
[----:B01----:R-:W-:Y:S05]  /*4ca0*/  ENDCOLLECTIVE ;  /* 0x000000000000791b */ /* 0x003fea0003800000 */
.L_x_277:
[----:B------:R-:W-:Y:S05]  /*4cb0*/  BSYNC B0 ;  /* 0x0000000000007941 */ /* 0x000fea0003800000 */
.L_x_276:
[----:B------:R-:W-:Y:S05]  /*4cc0*/  BRA `(.L_x_278) ;  /* 0xffffffdc00047947 */ /* 0x000fea000383ffff */
.L_x_139:
[----:B------:R-:W-:Y:S01]  /*4cd0*/  BSSY B0, `(.L_x_279) ;  /* 0x0000007000007945 */ /* 0x000fe20003800000 */
[----:B------:R-:W-:Y:S01]  /*4ce0*/  MOV R17, R16 ;  /* 0x0000001000117202 */ /* 0x000fe20000000f00 */
[----:B------:R-:W-:Y:S01]  /*4cf0*/  IMAD.MOV.U32 R20, RZ, RZ, 0x1f ;  /* 0x0000001fff147424 */ /* 0x000fe200078e00ff */
[----:B------:R-:W-:-:S07]  /*4d00*/  MOV R16, 0xffffffff ;  /* 0xffffffff00107802 */ /* 0x000fce0000000f00 */
[----:B------:R-:W-:Y:S05]  /*4d10*/  WARPSYNC.COLLECTIVE R16, `(.L_x_280) ;  /* 0x0000000010087348 */ /* 0x000fea0003c00000 */
[----:B------:R0:W1:Y:S02]  /*4d20*/  SHFL.DOWN P0, R16, R15, R17, R20 ;  /* 0x080000110f107389 */ /* 0x0000640000000014 */
[----:B01----:R-:W-:Y:S05]  /*4d30*/  ENDCOLLECTIVE ;  /* 0x000000000000791b */ /* 0x003fea0003800000 */
.L_x_280:
[----:B------:R-:W-:Y:S05]  /*4d40*/  BSYNC B0 ;  /* 0x0000000000007941 */ /* 0x000fea0003800000 */
.L_x_279:
[----:B------:R-:W-:Y:S05]  /*4d50*/  BRA `(.L_x_281) ;  /* 0xffffffd800fc7947 */ /* 0x000fea000383ffff */
.L_x_140:
[----:B------:R-:W-:Y:S01]  /*4d60*/  HFMA2 R20, -RZ, RZ, 0, 1.847743988037109375e-06 ;  /* 0x0000001fff147431 */ /* 0x000fe200000001ff */
[----:B------:R-:W-:Y:S01]  /*4d70*/  BSSY B0, `(.L_x_282) ;  /* 0x0000006000007945 */ /* 0x000fe20003800000 */
[----:B------:R-:W-:Y:S02]  /*4d80*/  IMAD.MOV.U32 R17, RZ, RZ, R16 ;  /* 0x000000ffff117224 */ /* 0x000fe400078e0010 */
[----:B------:R-:W-:-:S07]  /*4d90*/  IMAD.MOV.U32 R16, RZ, RZ, -0x1 ;  /* 0xffffffffff107424 */ /* 0x000fce00078e00ff */
[----:B------:R-:W-:Y:S05]  /*4da0*/  WARPSYNC.COLLECTIVE R16, `(.L_x_283) ;  /* 0x0000000010087348 */ /* 0x000fea0003c00000 */
[----:B------:R0:W1:Y:S02]  /*4db0*/  SHFL.DOWN P0, R16, R15, R17, R20 ;  /* 0x080000110f107389 */ /* 0x0000640000000014 */
[----:B01----:R-:W-:Y:S05]  /*4dc0*/  ENDCOLLECTIVE ;  /* 0x000000000000791b */ /* 0x003fea0003800000 */
.L_x_283:
[----:B------:R-:W-:Y:S05]  /*4dd0*/  BSYNC B0 ;  /* 0x0000000000007941 */ /* 0x000fea0003800000 */
.L_x_282:
[----:B------:R-:W-:Y:S05]  /*4de0*/  BRA `(.L_x_284) ;  /* 0xffffffd800f47947 */ /* 0x000fea000383ffff */
.L_x_141:
[----:B------:R-:W-:Y:S01]  /*4df0*/  BSSY B0, `(.L_x_285) ;  /* 0x0000007000007945 */ /* 0x000fe20003800000 */
[----:B------:R-:W-:Y:S01]  /*4e00*/  MOV R17, R16 ;  /* 0x0000001000117202 */ /* 0x000fe20000000f00 */
[----:B------:R-:W-:Y:S01]  /*4e10*/  IMAD.MOV.U32 R20, RZ, RZ, 0x1f ;  /* 0x0000001fff147424 */ /* 0x000fe200078e00ff */
[----:B------:R-:W-:-:S07]  /*4e20*/  MOV R16, 0xffffffff ;  /* 0xffffffff00107802 */ /* 0x000fce0000000f00 */
[----:B------:R-:W-:Y:S05]  /*4e30*/  WARPSYNC.COLLECTIVE R16, `(.L_x_286) ;  /* 0x0000000010087348 */ /* 0x000fea0003c00000 */
[----:B------:R0:W1:Y:S02]  /*4e40*/  SHFL.DOWN P0, R16, R15, R17, R20 ;  /* 0x080000110f107389 */ /* 0x0000640000000014 */
[----:B01----:R-:W-:Y:S05]  /*4e50*/  ENDCOLLECTIVE ;  /* 0x000000000000791b */ /* 0x003fea0003800000 */
.L_x_286:
[----:B------:R-:W-:Y:S05]  /*4e60*/  BSYNC B0 ;  /* 0x0000000000007941 */ /* 0x000fea0003800000 */
.L_x_285:
[----:B------:R-:W-:Y:S05]  /*4e70*/  BRA `(.L_x_287) ;  /* 0xffffffd800ec7947 */ /* 0x000fea000383ffff */
.L_x_142:
[----:B------:R-:W-:Y:S01]  /*4e80*/  HFMA2 R20, -RZ, RZ, 0, 1.847743988037109375e-06 ;  /* 0x0000001fff147431 */ /* 0x000fe200000001ff */
[----:B------:R-:W-:Y:S01]  /*4e90*/  BSSY B0, `(.L_x_288) ;  /* 0x0000006000007945 */ /* 0x000fe20003800000 */
[----:B------:R-:W-:Y:S02]  /*4ea0*/  IMAD.MOV.U32 R17, RZ, RZ, R16 ;  /* 0x000000ffff117224 */ /* 0x000fe400078e0010 */
[----:B------:R-:W-:-:S07]  /*4eb0*/  IMAD.MOV.U32 R16, RZ, RZ, -0x1 ;  /* 0xffffffffff107424 */ /* 0x000fce00078e00ff */
[----:B------:R-:W-:Y:S05]  /*4ec0*/  WARPSYNC.COLLECTIVE R16, `(.L_x_289) ;  /* 0x0000000010087348 */ /* 0x000fea0003c00000 */
[----:B------:R0:W1:Y:S02]  /*4ed0*/  SHFL.DOWN P0, R16, R15, R17, R20 ;  /* 0x080000110f107389 */ /* 0x0000640000000014 */
[----:B01----:R-:W-:Y:S05]  /*4ee0*/  ENDCOLLECTIVE ;  /* 0x000000000000791b */ /* 0x003fea0003800000 */
.L_x_289:
[----:B------:R-:W-:Y:S05]  /*4ef0*/  BSYNC B0 ;  /* 0x0000000000007941 */ /* 0x000fea0003800000 */
.L_x_288:
[----:B------:R-:W-:Y:S05]  /*4f00*/  BRA `(.L_x_290) ;  /* 0xffffffd800e47947 */ /* 0x000fea000383ffff */
.L_x_143:
[----:B------:R-:W-:Y:S01]  /*4f10*/  BSSY B0, `(.L_x_291) ;  /* 0x0000007000007945 */ /* 0x000fe20003800000 */
[----:B------:R-:W-:Y:S01]  /*4f20*/  MOV R17, R16 ;  /* 0x0000001000117202 */ /* 0x000fe20000000f00 */
[----:B------:R-:W-:Y:S01]  /*4f30*/  IMAD.MOV.U32 R20, RZ, RZ, 0x1f ;  /* 0x0000001fff147424 */ /* 0x000fe200078e00ff */
[----:B------:R-:W-:-:S07]  /*4f40*/  MOV R16, 0xffffffff ;  /* 0xffffffff00107802 */ /* 0x000fce0000000f00 */
[----:B------:R-:W-:Y:S05]  /*4f50*/  WARPSYNC.COLLECTIVE R16, `(.L_x_292) ;  /* 0x0000000010087348 */ /* 0x000fea0003c00000 */
[----:B------:R0:W1:Y:S02]  /*4f60*/  SHFL.DOWN P0, R16, R15, R17, R20 ;  /* 0x080000110f107389 */ /* 0x0000640000000014 */
[----:B01----:R-:W-:Y:S05]  /*4f70*/  ENDCOLLECTIVE ;  /* 0x000000000000791b */ /* 0x003fea0003800000 */
.L_x_292:
[----:B------:R-:W-:Y:S05]  /*4f80*/  BSYNC B0 ;  /* 0x0000000000007941 */ /* 0x000fea0003800000 */
.L_x_291:
[----:B------:R-:W-:Y:S05]  /*4f90*/  BRA `(.L_x_293) ;  /* 0xffffffd800dc7947 */ /* 0x000fea000383ffff */
.L_x_144:
[----:B------:R-:W-:Y:S01]  /*4fa0*/  HFMA2 R20, -RZ, RZ, 0, 1.847743988037109375e-06 ;  /* 0x0000001fff147431 */ /* 0x000fe200000001ff */
[----:B------:R-:W-:Y:S01]  /*4fb0*/  BSSY B0, `(.L_x_294) ;  /* 0x0000006000007945 */ /* 0x000fe20003800000 */
[----:B------:R-:W-:Y:S02]  /*4fc0*/  IMAD.MOV.U32 R17, RZ, RZ, R16 ;  /* 0x000000ffff117224 */ /* 0x000fe400078e0010 */
[----:B------:R-:W-:-:S07]  /*4fd0*/  IMAD.MOV.U32 R16, RZ, RZ, -0x1 ;  /* 0xffffffffff107424 */ /* 0x000fce00078e00ff */
[----:B------:R-:W-:Y:S05]  /*4fe0*/  WARPSYNC.COLLECTIVE R16, `(.L_x_295) ;  /* 0x0000000010087348 */ /* 0x000fea0003c00000 */
[----:B------:R0:W1:Y:S02]  /*4ff0*/  SHFL.DOWN P0, R16, R15, R17, R20 ;  /* 0x080000110f107389 */ /* 0x0000640000000014 */
[----:B01----:R-:W-:Y:S05]  /*5000*/  ENDCOLLECTIVE ;  /* 0x000000000000791b */ /* 0x003fea0003800000 */
.L_x_295:
[----:B------:R-:W-:Y:S05]  /*5010*/  BSYNC B0 ;  /* 0x0000000000007941 */ /* 0x000fea0003800000 */
.L_x_294:
[----:B------:R-:W-:Y:S05]  /*5020*/  BRA `(.L_x_296) ;  /* 0xffffffd800d47947 */ /* 0x000fea000383ffff */
.L_x_145:
[----:B------:R-:W-:Y:S01]  /*5030*/  BSSY B0, `(.L_x_297) ;  /* 0x0000007000007945 */ /* 0x000fe20003800000 */
[----:B------:R-:W-:Y:S01]  /*5040*/  MOV R17, R16 ;  /* 0x0000001000117202 */ /* 0x000fe20000000f00 */
[----:B------:R-:W-:Y:S01]  /*5050*/  IMAD.MOV.U32 R20, RZ, RZ, 0x1f ;  /* 0x0000001fff147424 */ /* 0x000fe200078e00ff */
[----:B------:R-:W-:-:S07]  /*5060*/  MOV R16, 0xffffffff ;  /* 0xffffffff00107802 */ /* 0x000fce0000000f00 */
[----:B------:R-:W-:Y:S05]  /*5070*/  WARPSYNC.COLLECTIVE R16, `(.L_x_298) ;  /* 0x0000000010087348 */ /* 0x000fea0003c00000 */
[----:B------:R0:W1:Y:S02]  /*5080*/  SHFL.DOWN P0, R16, R15, R17, R20 ;  /* 0x080000110f107389 */ /* 0x0000640000000014 */
[----:B01----:R-:W-:Y:S05]  /*5090*/  ENDCOLLECTIVE ;  /* 0x000000000000791b */ /* 0x003fea0003800000 */
.L_x_298:
[----:B------:R-:W-:Y:S05]  /*50a0*/  BSYNC B0 ;  /* 0x0000000000007941 */ /* 0x000fea0003800000 */
.L_x_297:
[----:B------:R-:W-:Y:S05]  /*50b0*/  BRA `(.L_x_299) ;  /* 0xffffffd800cc7947 */ /* 0x000fea000383ffff */
.L_x_146:
[----:B------:R-:W-:Y:S01]  /*50c0*/  HFMA2 R20, -RZ, RZ, 0, 1.847743988037109375e-06 ;  /* 0x0000001fff147431 */ /* 0x000fe200000001ff */
[----:B------:R-:W-:Y:S01]  /*50d0*/  BSSY B0, `(.L_x_300) ;  /* 0x0000006000007945 */ /* 0x000fe20003800000 */
[----:B------:R-:W-:Y:S02]  /*50e0*/  IMAD.MOV.U32 R17, RZ, RZ, R16 ;  /* 0x000000ffff117224 */ /* 0x000fe400078e0010 */
[----:B------:R-:W-:-:S07]  /*50f0*/  IMAD.MOV.U32 R16, RZ, RZ, -0x1 ;  /* 0xffffffffff107424 */ /* 0x000fce00078e00ff */
[----:B------:R-:W-:Y:S05]  /*5100*/  WARPSYNC.COLLECTIVE R16, `(.L_x_301) ;  /* 0x0000000010087348 */ /* 0x000fea0003c00000 */
[----:B------:R0:W1:Y:S02]  /*5110*/  SHFL.DOWN P0, R16, R15, R17, R20 ;  /* 0x080000110f107389 */ /* 0x0000640000000014 */
[----:B01----:R-:W-:Y:S05]  /*5120*/  ENDCOLLECTIVE ;  /* 0x000000000000791b */ /* 0x003fea0003800000 */
.L_x_301:
[----:B------:R-:W-:Y:S05]  /*5130*/  BSYNC B0 ;  /* 0x0000000000007941 */ /* 0x000fea0003800000 */
.L_x_300:
[----:B------:R-:W-:Y:S05]  /*5140*/  BRA `(.L_x_302) ;  /* 0xffffffd800c47947 */ /* 0x000fea000383ffff */
.L_x_147:
[----:B------:R-:W-:Y:S01]  /*5150*/  MOV R11, UR10 ;  /* 0x0000000a000b7c02 */ /* 0x000fe20008000f00 */
[----:B------:R-:W-:Y:S01]  /*5160*/  BSSY B0, `(.L_x_303) ;  /* 0x0000007000007945 */ /* 0x000fe20003800000 */
[----:B------:R-:W-:Y:S01]  /*5170*/  MOV R20, 0x1f ;  /* 0x0000001f00147802 */ /* 0x000fe20000000f00 */
[----:B------:R-:W-:Y:S02]  /*5180*/  IMAD.MOV.U32 R16, RZ, RZ, -0x1 ;  /* 0xffffffffff107424 */ /* 0x000fe400078e00ff */
[----:B------:R-:W-:-:S07]  /*5190*/  IMAD.MOV.U32 R17, RZ, RZ, R11 ;  /* 0x000000ffff117224 */ /* 0x000fce00078e000b */
[----:B------:R-:W-:Y:S05]  /*51a0*/  WARPSYNC.COLLECTIVE R16, `(.L_x_304) ;  /* 0x0000000010087348 */ /* 0x000fea0003c00000 */
[----:B------:R0:W1:Y:S02]  /*51b0*/  SHFL.DOWN P0, R16, R15, R17, R20 ;  /* 0x080000110f107389 */ /* 0x0000640000000014 */
[----:B01----:R-:W-:Y:S05]  /*51c0*/  ENDCOLLECTIVE ;  /* 0x000000000000791b */ /* 0x003fea0003800000 */
.L_x_304:
[----:B------:R-:W-:Y:S05]  /*51d0*/  BSYNC B0 ;  /* 0x0000000000007941 */ /* 0x000fea0003800000 */
.L_x_303:
[----:B------:R-:W-:Y:S05]  /*51e0*/  BRA `(.L_x_305) ;  /* 0xffffffd800b87947 */ /* 0x000fea000383ffff */
.L_x_148:
[----:B------:R-:W-:Y:S01]  /*51f0*/  MOV R11, UR11 ;  /* 0x0000000b000b7c02 */ /* 0x000fe20008000f00 */
[----:B------:R-:W-:Y:S01]  /*5200*/  HFMA2 R20, -RZ, RZ, 0, 1.847743988037109375e-06 ;  /* 0x0000001fff147431 */ /* 0x000fe200000001ff */
[----:B------:R-:W-:Y:S01]  /*5210*/  BSSY B0, `(.L_x_306) ;  /* 0x0000006000007945 */ /* 0x000fe20003800000 */
[----:B------:R-:W-:Y:S02]  /*5220*/  IMAD.MOV.U32 R16, RZ, RZ, -0x1 ;  /* 0xffffffffff107424 */ /* 0x000fe400078e00ff */
[----:B------:R-:W-:-:S07]  /*5230*/  IMAD.MOV.U32 R17, RZ, RZ, R11 ;  /* 0x000000ffff117224 */ /* 0x000fce00078e000b */
[----:B------:R-:W-:Y:S05]  /*5240*/  WARPSYNC.COLLECTIVE R16, `(.L_x_307) ;  /* 0x0000000010087348 */ /* 0x000fea0003c00000 */
[----:B------:R0:W1:Y:S02]  /*5250*/  SHFL.DOWN P0, R16, R15, R17, R20 ;  /* 0x080000110f107389 */ /* 0x0000640000000014 */
[----:B01----:R-:W-:Y:S05]  /*5260*/  ENDCOLLECTIVE ;  /* 0x000000000000791b */ /* 0x003fea0003800000 */
.L_x_307:
[----:B------:R-:W-:Y:S05]  /*5270*/  BSYNC B0 ;  /* 0x0000000000007941 */ /* 0x000fea0003800000 */
.L_x_306:
[----:B------:R-:W-:Y:S05]  /*5280*/  BRA `(.L_x_308) ;  /* 0xffffffd800ac7947 */ /* 0x000fea000383ffff */
.L_x_149:
        /* <DEDUP_REMOVED lines=8> */
.L_x_310:
[----:B------:R-:W-:Y:S05]  /*5310*/  BSYNC B0 ;  /* 0x0000000000007941 */ /* 0x000fea0003800000 */
.L_x_309:
[----:B------:R-:W-:Y:S05]  /*5320*/  BRA `(.L_x_311) ;  /* 0xffffffd800a07947 */ /* 0x000fea000383ffff */
.L_x_150:
        /* <DEDUP_REMOVED lines=8> */
.L_x_313:
[----:B------:R-:W-:Y:S05]  /*53b0*/  BSYNC B0 ;  /* 0x0000000000007941 */ /* 0x000fea0003800000 */
.L_x_312:
[----:B------:R-:W-:Y:S05]  /*53c0*/  BRA `(.L_x_314) ;  /* 0xffffffd800947947 */ /* 0x000fea000383ffff */
.L_x_151:
        /* <DEDUP_REMOVED lines=8> */
.L_x_316:
[----:B------:R-:W-:Y:S05]  /*5450*/  BSYNC B0 ;  /* 0x0000000000007941 */ /* 0x000fea0003800000 */
.L_x_315:
[----:B------:R-:W-:Y:S05]  /*5460*/  BRA `(.L_x_317) ;  /* 0xffffffd800887947 */ /* 0x000fea000383ffff */
.L_x_152:
        /* <DEDUP_REMOVED lines=8> */
.L_x_319:
[----:B------:R-:W-:Y:S05]  /*54f0*/  BSYNC B0 ;  /* 0x0000000000007941 */ /* 0x000fea0003800000 */
.L_x_318:
[----:B------:R-:W-:Y:S05]  /*5500*/  BRA `(.L_x_320) ;  /* 0xffffffd8007c7947 */ /* 0x000fea000383ffff */
.L_x_153:
        /* <DEDUP_REMOVED lines=8> */
.L_x_322:
[----:B------:R-:W-:Y:S05]  /*5590*/  BSYNC B0 ;  /* 0x0000000000007941 */ /* 0x000fea0003800000 */
.L_x_321:
[----:B------:R-:W-:Y:S05]  /*55a0*/  BRA `(.L_x_323) ;  /* 0xffffffd800707947 */ /* 0x000fea000383ffff */
.L_x_154:
        /* <DEDUP_REMOVED lines=8> */
.L_x_325:
[----:B------:R-:W-:Y:S05]  /*5630*/  BSYNC B0 ;  /* 0x0000000000007941 */ /* 0x000fea0003800000 */
.L_x_324:
[----:B------:R-:W-:Y:S05]  /*5640*/  BRA `(.L_x_326) ;  /* 0xffffffd800647947 */ /* 0x000fea000383ffff */
.L_x_155:
        /* <DEDUP_REMOVED lines=8> */
.L_x_328:
[----:B------:R-:W-:Y:S05]  /*56d0*/  BSYNC B0 ;  /* 0x0000000000007941 */ /* 0x000fea0003800000 */
.L_x_327:
[----:B------:R-:W-:Y:S05]  /*56e0*/  BRA `(.L_x_329) ;  /* 0xffffffd800587947 */ /* 0x000fea000383ffff */
.L_x_156:
        /* <DEDUP_REMOVED lines=8> */
.L_x_331:
[----:B------:R-:W-:Y:S05]  /*5770*/  BSYNC B0 ;  /* 0x0000000000007941 */ /* 0x000fea0003800000 */
.L_x_330:
[----:B------:R-:W-:Y:S05]  /*5780*/  BRA `(.L_x_332) ;  /* 0xffffffd8004c7947 */ /* 0x000fea000383ffff */
.L_x_157:
        /* <DEDUP_REMOVED lines=8> */
.L_x_334:
[----:B------:R-:W-:Y:S05]  /*5810*/  BSYNC B0 ;  /* 0x0000000000007941 */ /* 0x000fea0003800000 */
.L_x_333:
[----:B------:R-:W-:Y:S05]  /*5820*/  BRA `(.L_x_335) ;  /* 0xffffffd800407947 */ /* 0x000fea000383ffff */
.L_x_158:
        /* <DEDUP_REMOVED lines=8> */
.L_x_337:
[----:B------:R-:W-:Y:S05]  /*58b0*/  BSYNC B0 ;  /* 0x0000000000007941 */ /* 0x000fea0003800000 */
.L_x_336:
[----:B------:R-:W-:Y:S05]  /*58c0*/  BRA `(.L_x_338) ;  /* 0xffffffd800347947 */ /* 0x000fea000383ffff */
.L_x_159:
[----:B------:R-:W-:Y:S01]  /*58d0*/  BSSY B0, `(.L_x_339) ;  /* 0x0000007000007945 */ /* 0x000fe20003800000 */
[----:B------:R-:W-:Y:S01]  /*58e0*/  MOV R17, R16 ;  /* 0x0000001000117202 */ /* 0x000fe20000000f00 */
[----:B------:R-:W-:Y:S01]  /*58f0*/  IMAD.MOV.U32 R20, RZ, RZ, 0x1f ;  /* 0x0000001fff147424 */ /* 0x000fe200078e00ff */
[----:B------:R-:W-:-:S07]  /*5900*/  MOV R16, 0xffffffff ;  /* 0xffffffff00107802 */ /* 0x000fce0000000f00 */
[----:B------:R-:W-:Y:S05]  /*5910*/  WARPSYNC.COLLECTIVE R16, `(.L_x_340) ;  /* 0x0000000010087348 */ /* 0x000fea0003c00000 */
[----:B------:R0:W1:Y:S02]  /*5920*/  SHFL.DOWN P0, R16, R15, R17, R20 ;  /* 0x080000110f107389 */ /* 0x0000640000000014 */
[----:B01----:R-:W-:Y:S05]  /*5930*/  ENDCOLLECTIVE ;  /* 0x000000000000791b */ /* 0x003fea0003800000 */
.L_x_340:
[----:B------:R-:W-:Y:S05]  /*5940*/  BSYNC B0 ;  /* 0x0000000000007941 */ /* 0x000fea0003800000 */
.L_x_339:
[----:B------:R-:W-:Y:S05]  /*5950*/  BRA `(.L_x_341) ;  /* 0xffffffd8002c7947 */ /* 0x000fea000383ffff */
.L_x_160:
[----:B------:R-:W-:Y:S01]  /*5960*/  HFMA2 R20, -RZ, RZ, 0, 1.847743988037109375e-06 ;  /* 0x0000001fff147431 */ /* 0x000fe200000001ff */
[----:B------:R-:W-:Y:S01]  /*5970*/  BSSY B0, `(.L_x_342) ;  /* 0x0000006000007945 */ /* 0x000fe20003800000 */
[----:B------:R-:W-:Y:S02]  /*5980*/  IMAD.MOV.U32 R17, RZ, RZ, R14 ;  /* 0x000000ffff117224 */ /* 0x000fe400078e000e */
[----:B------:R-:W-:-:S07]  /*5990*/  IMAD.MOV.U32 R16, RZ, RZ, -0x1 ;  /* 0xffffffffff107424 */ /* 0x000fce00078e00ff */
[----:B------:R-:W-:Y:S05]  /*59a0*/  WARPSYNC.COLLECTIVE R16, `(.L_x_343) ;  /* 0x0000000010087348 */ /* 0x000fea0003c00000 */
[----:B------:R0:W1:Y:S02]  /*59b0*/  SHFL.DOWN P0, R16, R15, R17, R20 ;  /* 0x080000110f107389 */ /* 0x0000640000000014 */
[----:B01----:R-:W-:Y:S05]  /*59c0*/  ENDCOLLECTIVE ;  /* 0x000000000000791b */ /* 0x003fea0003800000 */
.L_x_343:
[----:B------:R-:W-:Y:S05]  /*59d0*/  BSYNC B0 ;  /* 0x0000000000007941 */ /* 0x000fea0003800000 */
.L_x_342:
[----:B------:R-:W-:Y:S01]  /*59e0*/  MOV R14, R16 ;  /* 0x00000010000e7202 */ /* 0x000fe20000000f00 */
[----:B------:R-:W-:Y:S06]  /*59f0*/  BRA `(.L_x_344) ;  /* 0xffffffd8001c7947 */ /* 0x000fec000383ffff */
.L_x_345:
        /* <DEDUP_REMOVED lines=16> */
.L_x_347:


//--------------------- .nv.shared._Z35gcn_fused_kernel_backward_optimizedPKiS0_PKfS2_S2_S2_PfS3_S0_iiiiiii --------------------------
	.section	.nv.shared._Z35gcn_fused_kernel_backward_optimizedPKiS0_PKfS2_S2_S2_PfS3_S0_iiiiiii,"aw",@nobits
	.sectionflags	@""
	.align	16
	.zero		1024


//--------------------- .nv.shared.reserved.0     --------------------------
	.section	.nv.shared.reserved.0,"aw",@nobits
	.weak		__nv_reservedSMEM_offset_0_alias
	.size		__nv_reservedSMEM_offset_0_alias, 0, 64
	.other		__nv_reservedSMEM_offset_0_alias,@"STO_CUDA_RESERVED_SHARED STV_DEFAULT"
__nv_reservedSMEM_offset_0_alias:
	.zero		0
	.zero		64


//--------------------- .nv.shared._Z26gcn_fused_kernel_optimizedPKiS0_PKfS2_S2_PfS0_iiiiiii --------------------------
	.section	.nv.shared._Z26gcn_fused_kernel_optimizedPKiS0_PKfS2_S2_PfS0_iiiiiii,"aw",@nobits
	.sectionflags	@""
	.align	16
	.zero		1024


//--------------------- .nv.constant0._Z35gcn_fused_kernel_backward_optimizedPKiS0_PKfS2_S2_S2_PfS3_S0_iiiiiii --------------------------
	.section	.nv.constant0._Z35gcn_fused_kernel_backward_optimizedPKiS0_PKfS2_S2_S2_PfS3_S0_iiiiiii,"a",@progbits
	.sectionflags	@""
	.align	4
.nv.constant0._Z35gcn_fused_kernel_backward_optimizedPKiS0_PKfS2_S2_S2_PfS3_S0_iiiiiii:
	.zero		996


//--------------------- .nv.constant0._Z26gcn_fused_kernel_optimizedPKiS0_PKfS2_S2_PfS0_iiiiiii --------------------------
	.section	.nv.constant0._Z26gcn_fused_kernel_optimizedPKiS0_PKfS2_S2_PfS0_iiiiiii,"a",@progbits
	.sectionflags	@""
	.align	4
.nv.constant0._Z26gcn_fused_kernel_optimizedPKiS0_PKfS2_S2_PfS0_iiiiiii:
	.zero		980


//--------------------- SYMBOLS --------------------------

	.type		.nv.reservedSmem.offset0,@object
	.size		.nv.reservedSmem.offset0,0x4
	.type		.nv.reservedSmem.cap,@object
	.size		.nv.reservedSmem.cap,0x4
